// auto-generated by cutlass_sweep.gemm — config: {"arch": "sm_100", "cluster_m": 1, "cluster_n": 4, "dtype": "e5m2", "dtype_b": "e5m2", "layout": "nt", "stages": 0, "tile_k": 64, "tile_m": 64, "tile_n": 128}
#include "cutlass/cutlass.h"
#include "cutlass/gemm/collective/collective_builder.hpp"
#include "cutlass/gemm/device/gemm_universal_adapter.h"
#include "cutlass/gemm/kernel/gemm_universal.hpp"
#include "cutlass/epilogue/collective/collective_builder.hpp"

using ElemA = cutlass::float_e5m2_t;
using ElemB = cutlass::float_e5m2_t;
using ElemCD = cutlass::float_e5m2_t;
using Acc  = float;
using TileShape    = cute::Shape<cute::_64, cute::_128, cute::_64>;
using ClusterShape = cute::Shape<cute::_1, cute::_4, cute::_1>;

using CollectiveEpilogue = typename cutlass::epilogue::collective::CollectiveBuilder<
    cutlass::arch::Sm100, cutlass::arch::OpClassTensorOp,
    TileShape, ClusterShape,
    cutlass::epilogue::collective::EpilogueTileAuto,
    Acc, Acc,
    ElemCD, cutlass::layout::RowMajor, 128 / cutlass::sizeof_bits<ElemCD>::value,
    ElemCD, cutlass::layout::RowMajor, 128 / cutlass::sizeof_bits<ElemCD>::value,
    cutlass::epilogue::collective::EpilogueScheduleAuto
  >::CollectiveOp;

using CollectiveMainloop = typename cutlass::gemm::collective::CollectiveBuilder<
    cutlass::arch::Sm100, cutlass::arch::OpClassTensorOp,
    ElemA, cutlass::layout::RowMajor, 128 / cutlass::sizeof_bits<ElemA>::value,
    ElemB, cutlass::layout::ColumnMajor, 128 / cutlass::sizeof_bits<ElemB>::value,
    Acc,
    TileShape, ClusterShape,
    cutlass::gemm::collective::StageCountAutoCarveout<static_cast<int>(sizeof(typename CollectiveEpilogue::SharedStorage))>,
    cutlass::gemm::collective::KernelScheduleAuto
  >::CollectiveOp;

using GemmKernel = cutlass::gemm::kernel::GemmUniversal<
    cute::Shape<int,int,int,int>,
    CollectiveMainloop,
    CollectiveEpilogue
>;
using Gemm = cutlass::gemm::device::GemmUniversalAdapter<GemmKernel>;

// Force the device kernel symbol into the cubin without needing a host main.
auto* _anchor = &cutlass::device_kernel<GemmKernel>;


// ===== COMPILED SASS (sm_100a) =====

	.target	sm_100a

	.elftype	@"ET_EXEC"


//--------------------- .note.nv.tkinfo           --------------------------
	.section	.note.nv.tkinfo,"",@"SHT_NOTE"
	.sectionflags	@"SHF_NOTE_NV_TKINFO"
	.tkinfo
        /*0018*/ 	.word	0x00000002
        /*0030*/ 	.string	""
        /*0030*/ 	.string	"ptxas"
        /*0030*/ 	.string	"Cuda compilation tools, release 13.0, V13.0.88"
        /*0030*/ 	.string	"Build cuda_13.0.r13.0/compiler.36424714_0"
        /*0030*/ 	.string	"-arch sm_100a -m 64 "



//--------------------- .note.nv.cuinfo           --------------------------
	.section	.note.nv.cuinfo,"",@"SHT_NOTE"
	.sectionflags	@"SHF_NOTE_NV_CUINFO"
        /*0018*/ 	.short	0x0002
        /*001a*/ 	.short	0x0064
        /*001c*/ 	.short	0x0082
	.zero		2


//--------------------- .nv.info                  --------------------------
	.section	.nv.info,"",@"SHT_CUDA_INFO"
	.align	4


	//----- nvinfo : EIATTR_REGCOUNT
	.align		4
        /*0000*/ 	.byte	0x04, 0x2f
        /*0002*/ 	.short	(.L_19 - .L_18)
	.align		4
.L_18:
        /*0004*/ 	.word	index@(_ZN7cutlass13device_kernelINS_4gemm6kernel13GemmUniversalIN4cute5tupleIJiiiiEEENS1_10collective13CollectiveMmaINS1_35MainloopSm100TmaUmmaWarpSpecializedILi17ELi2ELi4ENS5_IJNS4_1CILi1EEENSA_ILi4EEESB_EEEEENS5_IJNSA_ILi64EEENSA_ILi128EEESF_EEENS_12float_e5m2_tENS5_IJlSB_lEEESI_SJ_NS4_8TiledMMAINS4_8MMA_AtomIJNS4_10MMA_TraitsINS4_19SM100_MMA_F8F6F4_SSEJSI_SI_fSF_SG_NS4_17integral_constantINS4_4UMMA5MajorELSQ_0EEESR_NSO_INSP_7ScaleInELSS_0EEEST_EEEEEENS4_6LayoutINS5_IJSB_SB_SB_EEENS5_IJNSA_ILi0EEESY_SY_EEEEENS5_IJNS4_10UnderscoreES11_S11_EEEEENS4_23SM90_TMA_LOAD_MULTICASTENS4_14ComposedLayoutINS4_7SwizzleILi2ELi4ELi3EEENS4_18smem_ptr_flag_bitsILi8EEENSW_INS5_IJNSA_ILi8EEESF_EEENS5_IJSF_SB_EEEEEEEvNS4_8identityENS4_13SM90_TMA_LOADES1E_vS1F_EENS_8epilogue10collective18CollectiveEpilogueINS1I_23Sm100TmaWarpSpecializedILi2ELi2ELi32ELb0ELb0EEEJSH_NS5_IJNSW_ISF_SB_EES1N_EEESI_SJ_SI_SJ_NS1I_6fusion15FusionCallbacksIS1M_NS1P_17LinearCombinationISI_fSI_fLNS_15FloatRoundStyleE2EEESH_S1O_JEEENS4_5SM1004TMEM4LOAD26SM100_TMEM_LOAD_16dp32b32xES1G_S1E_NS4_39AutoVectorizingCopyWithAssumedAlignmentILi128EEENS4_14SM90_TMA_STOREES1E_S20_S20_EEEvvEEEEvNT_6ParamsE)
        /*0008*/ 	.word	0x00000072


	//----- nvinfo : EIATTR_FRAME_SIZE
	.align		4
.L_19:
        /*000c*/ 	.byte	0x04, 0x11
        /*000e*/ 	.short	(.L_21 - .L_20)
	.align		4
.L_20:
        /*0010*/ 	.word	index@($__internal_2_$__cuda_sm10x_tcgen05_guardrail_trap_unallocated_columns_being_dealloced)
        /*0014*/ 	.word	0x00000000


	//----- nvinfo : EIATTR_FRAME_SIZE
	.align		4
.L_21:
        /*0018*/ 	.byte	0x04, 0x11
        /*001a*/ 	.short	(.L_23 - .L_22)
	.align		4
.L_22:
        /*001c*/ 	.word	index@($__internal_1_$__cuda_sm10x_tcgen05_guardrail_trap_phase_invalid_during_alloc)
        /*0020*/ 	.word	0x00000000


	//----- nvinfo : EIATTR_FRAME_SIZE
	.align		4
.L_23:
        /*0024*/ 	.byte	0x04, 0x11
        /*0026*/ 	.short	(.L_25 - .L_24)
	.align		4
.L_24:
        /*0028*/ 	.word	index@($__internal_0_$__cuda_sm10x_tcgen05_guardrail_trap_col_being_dealloced_not_returned_by_alloc)
        /*002c*/ 	.word	0x00000000


	//----- nvinfo : EIATTR_FRAME_SIZE
	.align		4
.L_25:
        /*0030*/ 	.byte	0x04, 0x11
        /*0032*/ 	.short	(.L_27 - .L_26)
	.align		4
.L_26:
        /*0034*/ 	.word	index@(_ZN7cutlass13device_kernelINS_4gemm6kernel13GemmUniversalIN4cute5tupleIJiiiiEEENS1_10collective13CollectiveMmaINS1_35MainloopSm100TmaUmmaWarpSpecializedILi17ELi2ELi4ENS5_IJNS4_1CILi1EEENSA_ILi4EEESB_EEEEENS5_IJNSA_ILi64EEENSA_ILi128EEESF_EEENS_12float_e5m2_tENS5_IJlSB_lEEESI_SJ_NS4_8TiledMMAINS4_8MMA_AtomIJNS4_10MMA_TraitsINS4_19SM100_MMA_F8F6F4_SSEJSI_SI_fSF_SG_NS4_17integral_constantINS4_4UMMA5MajorELSQ_0EEESR_NSO_INSP_7ScaleInELSS_0EEEST_EEEEEENS4_6LayoutINS5_IJSB_SB_SB_EEENS5_IJNSA_ILi0EEESY_SY_EEEEENS5_IJNS4_10UnderscoreES11_S11_EEEEENS4_23SM90_TMA_LOAD_MULTICASTENS4_14ComposedLayoutINS4_7SwizzleILi2ELi4ELi3EEENS4_18smem_ptr_flag_bitsILi8EEENSW_INS5_IJNSA_ILi8EEESF_EEENS5_IJSF_SB_EEEEEEEvNS4_8identityENS4_13SM90_TMA_LOADES1E_vS1F_EENS_8epilogue10collective18CollectiveEpilogueINS1I_23Sm100TmaWarpSpecializedILi2ELi2ELi32ELb0ELb0EEEJSH_NS5_IJNSW_ISF_SB_EES1N_EEESI_SJ_SI_SJ_NS1I_6fusion15FusionCallbacksIS1M_NS1P_17LinearCombinationISI_fSI_fLNS_15FloatRoundStyleE2EEESH_S1O_JEEENS4_5SM1004TMEM4LOAD26SM100_TMEM_LOAD_16dp32b32xES1G_S1E_NS4_39AutoVectorizingCopyWithAssumedAlignmentILi128EEENS4_14SM90_TMA_STOREES1E_S20_S20_EEEvvEEEEvNT_6ParamsE)
        /*0038*/ 	.word	0x00000000


	//----- nvinfo : EIATTR_MIN_STACK_SIZE
	.align		4
.L_27:
        /*003c*/ 	.byte	0x04, 0x12
        /*003e*/ 	.short	(.L_29 - .L_28)
	.align		4
.L_28:
        /*0040*/ 	.word	index@(_ZN7cutlass13device_kernelINS_4gemm6kernel13GemmUniversalIN4cute5tupleIJiiiiEEENS1_10collective13CollectiveMmaINS1_35MainloopSm100TmaUmmaWarpSpecializedILi17ELi2ELi4ENS5_IJNS4_1CILi1EEENSA_ILi4EEESB_EEEEENS5_IJNSA_ILi64EEENSA_ILi128EEESF_EEENS_12float_e5m2_tENS5_IJlSB_lEEESI_SJ_NS4_8TiledMMAINS4_8MMA_AtomIJNS4_10MMA_TraitsINS4_19SM100_MMA_F8F6F4_SSEJSI_SI_fSF_SG_NS4_17integral_constantINS4_4UMMA5MajorELSQ_0EEESR_NSO_INSP_7ScaleInELSS_0EEEST_EEEEEENS4_6LayoutINS5_IJSB_SB_SB_EEENS5_IJNSA_ILi0EEESY_SY_EEEEENS5_IJNS4_10UnderscoreES11_S11_EEEEENS4_23SM90_TMA_LOAD_MULTICASTENS4_14ComposedLayoutINS4_7SwizzleILi2ELi4ELi3EEENS4_18smem_ptr_flag_bitsILi8EEENSW_INS5_IJNSA_ILi8EEESF_EEENS5_IJSF_SB_EEEEEEEvNS4_8identityENS4_13SM90_TMA_LOADES1E_vS1F_EENS_8epilogue10collective18CollectiveEpilogueINS1I_23Sm100TmaWarpSpecializedILi2ELi2ELi32ELb0ELb0EEEJSH_NS5_IJNSW_ISF_SB_EES1N_EEESI_SJ_SI_SJ_NS1I_6fusion15FusionCallbacksIS1M_NS1P_17LinearCombinationISI_fSI_fLNS_15FloatRoundStyleE2EEESH_S1O_JEEENS4_5SM1004TMEM4LOAD26SM100_TMEM_LOAD_16dp32b32xES1G_S1E_NS4_39AutoVectorizingCopyWithAssumedAlignmentILi128EEENS4_14SM90_TMA_STOREES1E_S20_S20_EEEvvEEEEvNT_6ParamsE)
        /*0044*/ 	.word	0x00000000
.L_29:


//--------------------- .nv.compat                --------------------------
	.section	.nv.compat,"",@"SHT_CUDA_COMPAT_INFO"
	.align	4
        /*0000*/ 	.byte	0x02, 0x09, 0x01, 0x00, 0x02, 0x02, 0x02, 0x00, 0x02, 0x05, 0x05, 0x00, 0x03, 0x07, 0x01, 0x01
        /*0010*/ 	.byte	0x02, 0x03, 0x01, 0x00, 0x02, 0x06, 0x01, 0x00, 0x04, 0x0b, 0x08, 0x00, 0x09, 0x00, 0x00, 0x00
        /*0020*/ 	.byte	0x00, 0x00, 0x00, 0x00


//--------------------- .nv.info._ZN7cutlass13device_kernelINS_4gemm6kernel13GemmUniversalIN4cute5tupleIJiiiiEEENS1_10collective13CollectiveMmaINS1_35MainloopSm100TmaUmmaWarpSpecializedILi17ELi2ELi4ENS5_IJNS4_1CILi1EEENSA_ILi4EEESB_EEEEENS5_IJNSA_ILi64EEENSA_ILi128EEESF_EEENS_12float_e5m2_tENS5_IJlSB_lEEESI_SJ_NS4_8TiledMMAINS4_8MMA_AtomIJNS4_10MMA_TraitsINS4_19SM100_MMA_F8F6F4_SSEJSI_SI_fSF_SG_NS4_17integral_constantINS4_4UMMA5MajorELSQ_0EEESR_NSO_INSP_7ScaleInELSS_0EEEST_EEEEEENS4_6LayoutINS5_IJSB_SB_SB_EEENS5_IJNSA_ILi0EEESY_SY_EEEEENS5_IJNS4_10UnderscoreES11_S11_EEEEENS4_23SM90_TMA_LOAD_MULTICASTENS4_14ComposedLayoutINS4_7SwizzleILi2ELi4ELi3EEENS4_18smem_ptr_flag_bitsILi8EEENSW_INS5_IJNSA_ILi8EEESF_EEENS5_IJSF_SB_EEEEEEEvNS4_8identityENS4_13SM90_TMA_LOADES1E_vS1F_EENS_8epilogue10collective18CollectiveEpilogueINS1I_23Sm100TmaWarpSpecializedILi2ELi2ELi32ELb0ELb0EEEJSH_NS5_IJNSW_ISF_SB_EES1N_EEESI_SJ_SI_SJ_NS1I_6fusion15FusionCallbacksIS1M_NS1P_17LinearCombinationISI_fSI_fLNS_15FloatRoundStyleE2EEESH_S1O_JEEENS4_5SM1004TMEM4LOAD26SM100_TMEM_LOAD_16dp32b32xES1G_S1E_NS4_39AutoVectorizingCopyWithAssumedAlignmentILi128EEENS4_14SM90_TMA_STOREES1E_S20_S20_EEEvvEEEEvNT_6ParamsE --------------------------
	.section	.nv.info._ZN7cutlass13device_kernelINS_4gemm6kernel13GemmUniversalIN4cute5tupleIJiiiiEEENS1_10collective13CollectiveMmaINS1_35MainloopSm100TmaUmmaWarpSpecializedILi17ELi2ELi4ENS5_IJNS4_1CILi1EEENSA_ILi4EEESB_EEEEENS5_IJNSA_ILi64EEENSA_ILi128EEESF_EEENS_12float_e5m2_tENS5_IJlSB_lEEESI_SJ_NS4_8TiledMMAINS4_8MMA_AtomIJNS4_10MMA_TraitsINS4_19SM100_MMA_F8F6F4_SSEJSI_SI_fSF_SG_NS4_17integral_constantINS4_4UMMA5MajorELSQ_0EEESR_NSO_INSP_7ScaleInELSS_0EEEST_EEEEEENS4_6LayoutINS5_IJSB_SB_SB_EEENS5_IJNSA_ILi0EEESY_SY_EEEEENS5_IJNS4_10UnderscoreES11_S11_EEEEENS4_23SM90_TMA_LOAD_MULTICASTENS4_14ComposedLayoutINS4_7SwizzleILi2ELi4ELi3EEENS4_18smem_ptr_flag_bitsILi8EEENSW_INS5_IJNSA_ILi8EEESF_EEENS5_IJSF_SB_EEEEEEEvNS4_8identityENS4_13SM90_TMA_LOADES1E_vS1F_EENS_8epilogue10collective18CollectiveEpilogueINS1I_23Sm100TmaWarpSpecializedILi2ELi2ELi32ELb0ELb0EEEJSH_NS5_IJNSW_ISF_SB_EES1N_EEESI_SJ_SI_SJ_NS1I_6fusion15FusionCallbacksIS1M_NS1P_17LinearCombinationISI_fSI_fLNS_15FloatRoundStyleE2EEESH_S1O_JEEENS4_5SM1004TMEM4LOAD26SM100_TMEM_LOAD_16dp32b32xES1G_S1E_NS4_39AutoVectorizingCopyWithAssumedAlignmentILi128EEENS4_14SM90_TMA_STOREES1E_S20_S20_EEEvvEEEEvNT_6ParamsE,"",@"SHT_CUDA_INFO"
	.sectionflags	@""
	.align	4


	//----- nvinfo : EIATTR_CUDA_API_VERSION
	.align		4
        /*0000*/ 	.byte	0x04, 0x37
        /*0002*/ 	.short	(.L_31 - .L_30)
.L_30:
        /*0004*/ 	.word	0x00000082


	//----- nvinfo : EIATTR_KPARAM_INFO
	.align		4
.L_31:
        /*0008*/ 	.byte	0x04, 0x17
        /*000a*/ 	.short	(.L_33 - .L_32)
.L_32:
        /*000c*/ 	.word	0x00000000
        /*0010*/ 	.short	0x0000
        /*0012*/ 	.short	0x0000
        /*0014*/ 	.byte	0x00, 0xf0, 0x01, 0x20


	//----- nvinfo : EIATTR_AT_ENTRY_FRAGMENTS
	.align		4
.L_33:
        /*0018*/ 	.byte	0x04, 0x4f
        /*001a*/ 	.short	(.L_35 - .L_34)


	//   ....[0]....
.L_34:
        /*001c*/ 	.word	0x00000006


	//----- nvinfo : EIATTR_RESERVED_SMEM_USED
	.align		4
.L_35:
        /*0020*/ 	.byte	0x01, 0x41
	.zero		2


	//----- nvinfo : EIATTR_SPARSE_MMA_MASK
	.align		4
        /*0024*/ 	.byte	0x03, 0x50
        /*0026*/ 	.short	0x0000


	//----- nvinfo : EIATTR_TCGEN05_1CTA_USED
	.align		4
        /*0028*/ 	.byte	0x01, 0x51
	.zero		2


	//----- nvinfo : EIATTR_MAXREG_COUNT
	.align		4
        /*002c*/ 	.byte	0x03, 0x1b
        /*002e*/ 	.short	0x00ff


	//----- nvinfo : EIATTR_NUM_BARRIERS
	.align		4
        /*0030*/ 	.byte	0x02, 0x4c
        /*0032*/ 	.byte	0x07
	.zero		1


	//----- nvinfo : EIATTR_EXTERNS
	.align		4
        /*0034*/ 	.byte	0x04, 0x0f
        /*0036*/ 	.short	(.L_37 - .L_36)


	//   ....[0]....
	.align		4
.L_36:
        /*0038*/ 	.word	index@(__assertfail)


	//----- nvinfo : EIATTR_MERCURY_ISA_VERSION
	.align		4
.L_37:
        /*003c*/ 	.byte	0x03, 0x5f
        /*003e*/ 	.short	0x0101


	//----- nvinfo : EIATTR_INT_WARP_WIDE_INSTR_OFFSETS
	.align		4
        /*0040*/ 	.byte	0x04, 0x31
        /*0042*/ 	.short	(.L_39 - .L_38)


	//   ....[0]....
.L_38:
        /*0044*/ 	.word	0x00004530


	//   ....[1]....
        /*0048*/ 	.word	0x00004550


	//   ....[2]....
        /*004c*/ 	.word	0x00004580


	//   ....[3]....
        /*0050*/ 	.word	0x000050c0


	//   ....[4]....
        /*0054*/ 	.word	0x00005130


	//   ....[5]....
        /*0058*/ 	.word	0x00005200


	//   ....[6]....
        /*005c*/ 	.word	0x000052b0


	//----- nvinfo : EIATTR_COOP_GROUP_MASK_REGIDS
	.align		4
.L_39:
        /*0060*/ 	.byte	0x04, 0x29
        /*0062*/ 	.short	(.L_41 - .L_40)


	//   ....[0]....
.L_40:
        /*0064*/ 	.word	0xffffffff


	//   ....[1]....
        /*0068*/ 	.word	0xffffffff


	//   ....[2]....
        /*006c*/ 	.word	0xffffffff


	//   ....[3]....
        /*0070*/ 	.word	0xffffffff


	//   ....[4]....
        /*0074*/ 	.word	0xffffffff


	//   ....[5]....
        /*0078*/ 	.word	0xffffffff


	//   ....[6]....
        /*007c*/ 	.word	0xffffffff


	//   ....[7]....
        /*0080*/ 	.word	0xffffffff


	//   ....[8]....
        /*0084*/ 	.word	0xffffffff


	//   ....[9]....
        /*0088*/ 	.word	0xffffffff


	//   ....[10]....
        /*008c*/ 	.word	0xffffffff


	//   ....[11]....
        /*0090*/ 	.word	0xffffffff


	//   ....[12]....
        /*0094*/ 	.word	0xffffffff


	//   ....[13]....
        /*0098*/ 	.word	0xffffffff


	//----- nvinfo : EIATTR_COOP_GROUP_INSTR_OFFSETS
	.align		4
.L_41:
        /*009c*/ 	.byte	0x04, 0x28
        /*009e*/ 	.short	(.L_43 - .L_42)


	//   ....[0]....
.L_42:
        /*00a0*/ 	.word	0x00000080


	//   ....[1]....
        /*00a4*/ 	.word	0x000004f0


	//   ....[2]....
        /*00a8*/ 	.word	0x00000870


	//   ....[3]....
        /*00ac*/ 	.word	0x000009d0


	//   ....[4]....
        /*00b0*/ 	.word	0x00000ad0


	//   ....[5]....
        /*00b4*/ 	.word	0x00000c40


	//   ....[6]....
        /*00b8*/ 	.word	0x00000de0


	//   ....[7]....
        /*00bc*/ 	.word	0x00000f90


	//   ....[8]....
        /*00c0*/ 	.word	0x000021e0


	//   ....[9]....
        /*00c4*/ 	.word	0x00003800


	//   ....[10]....
        /*00c8*/ 	.word	0x00003a10


	//   ....[11]....
        /*00cc*/ 	.word	0x00003a40


	//   ....[12]....
        /*00d0*/ 	.word	0x00004410


	//   ....[13]....
        /*00d4*/ 	.word	0x00004640


	//----- nvinfo : EIATTR_VRC_CTA_INIT_COUNT
	.align		4
.L_43:
        /*00d8*/ 	.byte	0x02, 0x4a
        /*00da*/ 	.byte	0x80
	.zero		1


	//----- nvinfo : EIATTR_SYSCALL_OFFSETS
	.align		4
        /*00dc*/ 	.byte	0x04, 0x46
        /*00de*/ 	.short	(.L_45 - .L_44)


	//   ....[0]....
.L_44:
        /*00e0*/ 	.word	0x00005ec0


	//   ....[1]....
        /*00e4*/ 	.word	0x00006000


	//   ....[2]....
        /*00e8*/ 	.word	0x00006830


	//   ....[3]....
        /*00ec*/ 	.word	0x000075c0


	//----- nvinfo : EIATTR_MBARRIER_INSTR_OFFSETS
	.align		4
.L_45:
        /*00f0*/ 	.byte	0x04, 0x39
        /*00f2*/ 	.short	(.L_47 - .L_46)


	//   ....[0]....
.L_46:
        /*00f4*/ 	.word	0x00000630
        /*00f8*/ 	.word	0x000000ff
        /*00fc*/ 	.word	0x00000000
        /*0100*/ 	.short	0x0100
        /*0102*/ 	.byte	0x04
	.zero		1


	//   ....[1]....
        /*0104*/ 	.word	0x00000640
        /*0108*/ 	.word	0x000000ff
        /*010c*/ 	.word	0x00000088
        /*0110*/ 	.short	0x0100
        /*0112*/ 	.byte	0x04
	.zero		1


	//   ....[2]....
        /*0114*/ 	.word	0x00000650
        /*0118*/ 	.word	0x000000ff
        /*011c*/ 	.word	0x00000008
        /*0120*/ 	.short	0x0100
        /*0122*/ 	.byte	0x04
	.zero		1


	//   ....[3]....
        /*0124*/ 	.word	0x00000660
        /*0128*/ 	.word	0x000000ff
        /*012c*/ 	.word	0x00000090
        /*0130*/ 	.short	0x0100
        /*0132*/ 	.byte	0x04
	.zero		1


	//   ....[4]....
        /*0134*/ 	.word	0x00000670
        /*0138*/ 	.word	0x000000ff
        /*013c*/ 	.word	0x00000010
        /*0140*/ 	.short	0x0100
        /*0142*/ 	.byte	0x04
	.zero		1


	//   ....[5]....
        /*0144*/ 	.word	0x00000680
        /*0148*/ 	.word	0x000000ff
        /*014c*/ 	.word	0x00000098
        /*0150*/ 	.short	0x0100
        /*0152*/ 	.byte	0x04
	.zero		1


	//   ....[6]....
        /*0154*/ 	.word	0x00000690
        /*0158*/ 	.word	0x000000ff
        /*015c*/ 	.word	0x00000018
        /*0160*/ 	.short	0x0100
        /*0162*/ 	.byte	0x04
	.zero		1


	//   ....[7]....
        /*0164*/ 	.word	0x000006a0
        /*0168*/ 	.word	0x000000ff
        /*016c*/ 	.word	0x000000a0
        /*0170*/ 	.short	0x0100
        /*0172*/ 	.byte	0x04
	.zero		1


	//   ....[8]....
        /*0174*/ 	.word	0x000006b0
        /*0178*/ 	.word	0x000000ff
        /*017c*/ 	.word	0x00000020
        /*0180*/ 	.short	0x0100
        /*0182*/ 	.byte	0x04
	.zero		1


	//   ....[9]....
        /*0184*/ 	.word	0x000006c0
        /*0188*/ 	.word	0x000000ff
        /*018c*/ 	.word	0x000000a8
        /*0190*/ 	.short	0x0100
        /*0192*/ 	.byte	0x04
	.zero		1


	//   ....[10]....
        /*0194*/ 	.word	0x000006d0
        /*0198*/ 	.word	0x000000ff
        /*019c*/ 	.word	0x00000028
        /*01a0*/ 	.short	0x0100
        /*01a2*/ 	.byte	0x04
	.zero		1


	//   ....[11]....
        /*01a4*/ 	.word	0x000006e0
        /*01a8*/ 	.word	0x000000ff
        /*01ac*/ 	.word	0x000000b0
        /*01b0*/ 	.short	0x0100
        /*01b2*/ 	.byte	0x04
	.zero		1


	//   ....[12]....
        /*01b4*/ 	.word	0x000006f0
        /*01b8*/ 	.word	0x000000ff
        /*01bc*/ 	.word	0x00000030
        /*01c0*/ 	.short	0x0100
        /*01c2*/ 	.byte	0x04
	.zero		1


	//   ....[13]....
        /*01c4*/ 	.word	0x00000700
        /*01c8*/ 	.word	0x000000ff
        /*01cc*/ 	.word	0x000000b8
        /*01d0*/ 	.short	0x0100
        /*01d2*/ 	.byte	0x04
	.zero		1


	//   ....[14]....
        /*01d4*/ 	.word	0x00000710
        /*01d8*/ 	.word	0x000000ff
        /*01dc*/ 	.word	0x00000038
        /*01e0*/ 	.short	0x0100
        /*01e2*/ 	.byte	0x04
	.zero		1


	//   ....[15]....
        /*01e4*/ 	.word	0x00000720
        /*01e8*/ 	.word	0x000000ff
        /*01ec*/ 	.word	0x000000c0
        /*01f0*/ 	.short	0x0100
        /*01f2*/ 	.byte	0x04
	.zero		1


	//   ....[16]....
        /*01f4*/ 	.word	0x00000730
        /*01f8*/ 	.word	0x000000ff
        /*01fc*/ 	.word	0x00000040
        /*0200*/ 	.short	0x0100
        /*0202*/ 	.byte	0x04
	.zero		1


	//   ....[17]....
        /*0204*/ 	.word	0x00000740
        /*0208*/ 	.word	0x000000ff
        /*020c*/ 	.word	0x000000c8
        /*0210*/ 	.short	0x0100
        /*0212*/ 	.byte	0x04
	.zero		1


	//   ....[18]....
        /*0214*/ 	.word	0x00000750
        /*0218*/ 	.word	0x000000ff
        /*021c*/ 	.word	0x00000048
        /*0220*/ 	.short	0x0100
        /*0222*/ 	.byte	0x04
	.zero		1


	//   ....[19]....
        /*0224*/ 	.word	0x00000760
        /*0228*/ 	.word	0x000000ff
        /*022c*/ 	.word	0x000000d0
        /*0230*/ 	.short	0x0100
        /*0232*/ 	.byte	0x04
	.zero		1


	//   ....[20]....
        /*0234*/ 	.word	0x00000770
        /*0238*/ 	.word	0x000000ff
        /*023c*/ 	.word	0x00000050
        /*0240*/ 	.short	0x0100
        /*0242*/ 	.byte	0x04
	.zero		1


	//   ....[21]....
        /*0244*/ 	.word	0x00000780
        /*0248*/ 	.word	0x000000ff
        /*024c*/ 	.word	0x000000d8
        /*0250*/ 	.short	0x0100
        /*0252*/ 	.byte	0x04
	.zero		1


	//   ....[22]....
        /*0254*/ 	.word	0x00000790
        /*0258*/ 	.word	0x000000ff
        /*025c*/ 	.word	0x00000058
        /*0260*/ 	.short	0x0100
        /*0262*/ 	.byte	0x04
	.zero		1


	//   ....[23]....
        /*0264*/ 	.word	0x000007a0
        /*0268*/ 	.word	0x000000ff
        /*026c*/ 	.word	0x000000e0
        /*0270*/ 	.short	0x0100
        /*0272*/ 	.byte	0x04
	.zero		1


	//   ....[24]....
        /*0274*/ 	.word	0x000007b0
        /*0278*/ 	.word	0x000000ff
        /*027c*/ 	.word	0x00000060
        /*0280*/ 	.short	0x0100
        /*0282*/ 	.byte	0x04
	.zero		1


	//   ....[25]....
        /*0284*/ 	.word	0x000007c0
        /*0288*/ 	.word	0x000000ff
        /*028c*/ 	.word	0x000000e8
        /*0290*/ 	.short	0x0100
        /*0292*/ 	.byte	0x04
	.zero		1


	//   ....[26]....
        /*0294*/ 	.word	0x000007d0
        /*0298*/ 	.word	0x000000ff
        /*029c*/ 	.word	0x00000068
        /*02a0*/ 	.short	0x0100
        /*02a2*/ 	.byte	0x04
	.zero		1


	//   ....[27]....
        /*02a4*/ 	.word	0x000007e0
        /*02a8*/ 	.word	0x000000ff
        /*02ac*/ 	.word	0x000000f0
        /*02b0*/ 	.short	0x0100
        /*02b2*/ 	.byte	0x04
	.zero		1


	//   ....[28]....
        /*02b4*/ 	.word	0x000007f0
        /*02b8*/ 	.word	0x000000ff
        /*02bc*/ 	.word	0x00000070
        /*02c0*/ 	.short	0x0100
        /*02c2*/ 	.byte	0x04
	.zero		1


	//   ....[29]....
        /*02c4*/ 	.word	0x00000800
        /*02c8*/ 	.word	0x000000ff
        /*02cc*/ 	.word	0x000000f8
        /*02d0*/ 	.short	0x0100
        /*02d2*/ 	.byte	0x04
	.zero		1


	//   ....[30]....
        /*02d4*/ 	.word	0x00000810
        /*02d8*/ 	.word	0x000000ff
        /*02dc*/ 	.word	0x00000078
        /*02e0*/ 	.short	0x0100
        /*02e2*/ 	.byte	0x04
	.zero		1


	//   ....[31]....
        /*02e4*/ 	.word	0x00000820
        /*02e8*/ 	.word	0x000000ff
        /*02ec*/ 	.word	0x00000100
        /*02f0*/ 	.short	0x0100
        /*02f2*/ 	.byte	0x04
	.zero		1


	//   ....[32]....
        /*02f4*/ 	.word	0x00000830
        /*02f8*/ 	.word	0x000000ff
        /*02fc*/ 	.word	0x00000080
        /*0300*/ 	.short	0x0100
        /*0302*/ 	.byte	0x04
	.zero		1


	//   ....[33]....
        /*0304*/ 	.word	0x00000840
        /*0308*/ 	.word	0x000000ff
        /*030c*/ 	.word	0x00000108
        /*0310*/ 	.short	0x0100
        /*0312*/ 	.byte	0x04
	.zero		1


	//   ....[34]....
        /*0314*/ 	.word	0x00000980
        /*0318*/ 	.word	0x000000ff
        /*031c*/ 	.word	0x00000110
        /*0320*/ 	.short	0x0100
        /*0322*/ 	.byte	0x04
	.zero		1


	//   ....[35]....
        /*0324*/ 	.word	0x00000990
        /*0328*/ 	.word	0x000000ff
        /*032c*/ 	.word	0x00000120
        /*0330*/ 	.short	0x0100
        /*0332*/ 	.byte	0x04
	.zero		1


	//   ....[36]....
        /*0334*/ 	.word	0x000009a0
        /*0338*/ 	.word	0x000000ff
        /*033c*/ 	.word	0x00000118
        /*0340*/ 	.short	0x0100
        /*0342*/ 	.byte	0x04
	.zero		1


	//   ....[37]....
        /*0344*/ 	.word	0x000009b0
        /*0348*/ 	.word	0x000000ff
        /*034c*/ 	.word	0x00000128
        /*0350*/ 	.short	0x0100
        /*0352*/ 	.byte	0x04
	.zero		1


	//   ....[38]....
        /*0354*/ 	.word	0x00000aa0
        /*0358*/ 	.word	0x000000ff
        /*035c*/ 	.word	0x00000130
        /*0360*/ 	.short	0x0100
        /*0362*/ 	.byte	0x06
	.zero		1


	//   ....[39]....
        /*0364*/ 	.word	0x00000ab0
        /*0368*/ 	.word	0x000000ff
        /*036c*/ 	.word	0x00000138
        /*0370*/ 	.short	0x0100
        /*0372*/ 	.byte	0x06
	.zero		1


	//   ....[40]....
        /*0374*/ 	.word	0x00000bf0
        /*0378*/ 	.word	0x000000ff
        /*037c*/ 	.word	0x00000140
        /*0380*/ 	.short	0x0100
        /*0382*/ 	.byte	0x06
	.zero		1


	//   ....[41]....
        /*0384*/ 	.word	0x00000c00
        /*0388*/ 	.word	0x000000ff
        /*038c*/ 	.word	0x00000150
        /*0390*/ 	.short	0x0100
        /*0392*/ 	.byte	0x06
	.zero		1


	//   ....[42]....
        /*0394*/ 	.word	0x00000c10
        /*0398*/ 	.word	0x000000ff
        /*039c*/ 	.word	0x00000148
        /*03a0*/ 	.short	0x0100
        /*03a2*/ 	.byte	0x06
	.zero		1


	//   ....[43]....
        /*03a4*/ 	.word	0x00000c20
        /*03a8*/ 	.word	0x000000ff
        /*03ac*/ 	.word	0x00000158
        /*03b0*/ 	.short	0x0100
        /*03b2*/ 	.byte	0x06
	.zero		1


	//   ....[44]....
        /*03b4*/ 	.word	0x00000d50
        /*03b8*/ 	.word	0x000000ff
        /*03bc*/ 	.word	0x00000160
        /*03c0*/ 	.short	0x0100
        /*03c2*/ 	.byte	0x04
	.zero		1


	//   ....[45]....
        /*03c4*/ 	.word	0x00000d60
        /*03c8*/ 	.word	0x000000ff
        /*03cc*/ 	.word	0x00000180
        /*03d0*/ 	.short	0x0100
        /*03d2*/ 	.byte	0x04
	.zero		1


	//   ....[46]....
        /*03d4*/ 	.word	0x00000d70
        /*03d8*/ 	.word	0x000000ff
        /*03dc*/ 	.word	0x00000168
        /*03e0*/ 	.short	0x0100
        /*03e2*/ 	.byte	0x04
	.zero		1


	//   ....[47]....
        /*03e4*/ 	.word	0x00000d80
        /*03e8*/ 	.word	0x000000ff
        /*03ec*/ 	.word	0x00000188
        /*03f0*/ 	.short	0x0100
        /*03f2*/ 	.byte	0x04
	.zero		1


	//   ....[48]....
        /*03f4*/ 	.word	0x00000d90
        /*03f8*/ 	.word	0x000000ff
        /*03fc*/ 	.word	0x00000170
        /*0400*/ 	.short	0x0100
        /*0402*/ 	.byte	0x04
	.zero		1


	//   ....[49]....
        /*0404*/ 	.word	0x00000da0
        /*0408*/ 	.word	0x000000ff
        /*040c*/ 	.word	0x00000190
        /*0410*/ 	.short	0x0100
        /*0412*/ 	.byte	0x04
	.zero		1


	//   ....[50]....
        /*0414*/ 	.word	0x00000db0
        /*0418*/ 	.word	0x000000ff
        /*041c*/ 	.word	0x00000178
        /*0420*/ 	.short	0x0100
        /*0422*/ 	.byte	0x04
	.zero		1


	//   ....[51]....
        /*0424*/ 	.word	0x00000dc0
        /*0428*/ 	.word	0x000000ff
        /*042c*/ 	.word	0x00000198
        /*0430*/ 	.short	0x0100
        /*0432*/ 	.byte	0x04
	.zero		1


	//   ....[52]....
        /*0434*/ 	.word	0x00000eb0
        /*0438*/ 	.word	0x000000ff
        /*043c*/ 	.word	0x000001a0
        /*0440*/ 	.short	0x0100
        /*0442*/ 	.byte	0x04
	.zero		1


	//   ....[53]....
        /*0444*/ 	.word	0x00000ec0
        /*0448*/ 	.word	0x000000ff
        /*044c*/ 	.word	0x000001b0
        /*0450*/ 	.short	0x0100
        /*0452*/ 	.byte	0x04
	.zero		1


	//   ....[54]....
        /*0454*/ 	.word	0x00000ed0
        /*0458*/ 	.word	0x000000ff
        /*045c*/ 	.word	0x000001a8
        /*0460*/ 	.short	0x0100
        /*0462*/ 	.byte	0x04
	.zero		1


	//   ....[55]....
        /*0464*/ 	.word	0x00000ee0
        /*0468*/ 	.word	0x000000ff
        /*046c*/ 	.word	0x000001b8
        /*0470*/ 	.short	0x0100
        /*0472*/ 	.byte	0x04
	.zero		1


	//   ....[56]....
        /*0474*/ 	.word	0x00001a90
        /*0478*/ 	.word	0x00000000
        /*047c*/ 	.word	0x000001b0
        /*0480*/ 	.short	0x010a
        /*0482*/ 	.byte	0xff
	.zero		1


	//   ....[57]....
        /*0484*/ 	.word	0x00001ab0
        /*0488*/ 	.word	0x00000000
        /*048c*/ 	.word	0x000001a0
        /*0490*/ 	.short	0x0101
        /*0492*/ 	.byte	0xff
	.zero		1


	//   ....[58]....
        /*0494*/ 	.word	0x00001b70
        /*0498*/ 	.word	0x000000ff
        /*049c*/ 	.word	0x00000088
        /*04a0*/ 	.short	0x010a
        /*04a2*/ 	.byte	0x04
	.zero		1


	//   ....[59]....
        /*04a4*/ 	.word	0x00001bf0
        /*04a8*/ 	.word	0x000000ff
        /*04ac*/ 	.word	0x00000088
        /*04b0*/ 	.short	0x010a
        /*04b2*/ 	.byte	0x21
	.zero		1


	//   ....[60]....
        /*04b4*/ 	.word	0x00001d80
        /*04b8*/ 	.word	0x000000ff
        /*04bc*/ 	.word	0x00000088
        /*04c0*/ 	.short	0x010a
        /*04c2*/ 	.byte	0x08
	.zero		1


	//   ....[61]....
        /*04c4*/ 	.word	0x00001ea0
        /*04c8*/ 	.word	0x000000ff
        /*04cc*/ 	.word	0x00000138
        /*04d0*/ 	.short	0x0101
        /*04d2*/ 	.byte	0x07
	.zero		1


	//   ....[62]....
        /*04d4*/ 	.word	0x00001ec0
        /*04d8*/ 	.word	0x000000ff
        /*04dc*/ 	.word	0x00000088
        /*04e0*/ 	.short	0x010a
        /*04e2*/ 	.byte	0x04
	.zero		1


	//   ....[63]....
        /*04e4*/ 	.word	0x00001f40
        /*04e8*/ 	.word	0x000000ff
        /*04ec*/ 	.word	0x00000088
        /*04f0*/ 	.short	0x010a
        /*04f2*/ 	.byte	0x11
	.zero		1


	//   ....[64]....
        /*04f4*/ 	.word	0x000020d0
        /*04f8*/ 	.word	0x000000ff
        /*04fc*/ 	.word	0x00000088
        /*0500*/ 	.short	0x010a
        /*0502*/ 	.byte	0x06
	.zero		1


	//   ....[65]....
        /*0504*/ 	.word	0x00002210
        /*0508*/ 	.word	0x00000003
        /*050c*/ 	.word	0x00000140
        /*0510*/ 	.short	0x010a
        /*0512*/ 	.byte	0xff
	.zero		1


	//   ....[66]....
        /*0514*/ 	.word	0x00002360
        /*0518*/ 	.word	0x00000000
        /*051c*/ 	.word	0x00000000
        /*0520*/ 	.short	0x0101
        /*0522*/ 	.byte	0xff
	.zero		1


	//   ....[67]....
        /*0524*/ 	.word	0x00002900
        /*0528*/ 	.word	0x000000ff
        /*052c*/ 	.word	0x00000000
        /*0530*/ 	.short	0x010a
        /*0532*/ 	.byte	0x04
	.zero		1


	//   ....[68]....
        /*0534*/ 	.word	0x00002990
        /*0538*/ 	.word	0x000000ff
        /*053c*/ 	.word	0x00000000
        /*0540*/ 	.short	0x010a
        /*0542*/ 	.byte	0x05
	.zero		1


	//   ....[69]....
        /*0544*/ 	.word	0x00002a20
        /*0548*/ 	.word	0x000000ff
        /*054c*/ 	.word	0x00000000
        /*0550*/ 	.short	0x010a
        /*0552*/ 	.byte	0x05
	.zero		1


	//   ....[70]....
        /*0554*/ 	.word	0x00002ab0
        /*0558*/ 	.word	0x000000ff
        /*055c*/ 	.word	0x00000000
        /*0560*/ 	.short	0x010a
        /*0562*/ 	.byte	0x05
	.zero		1


	//   ....[71]....
        /*0564*/ 	.word	0x00002b40
        /*0568*/ 	.word	0x000000ff
        /*056c*/ 	.word	0x00000000
        /*0570*/ 	.short	0x010a
        /*0572*/ 	.byte	0x05
	.zero		1


	//   ....[72]....
        /*0574*/ 	.word	0x00002bd0
        /*0578*/ 	.word	0x000000ff
        /*057c*/ 	.word	0x00000000
        /*0580*/ 	.short	0x010a
        /*0582*/ 	.byte	0x05
	.zero		1


	//   ....[73]....
        /*0584*/ 	.word	0x00002c60
        /*0588*/ 	.word	0x000000ff
        /*058c*/ 	.word	0x00000000
        /*0590*/ 	.short	0x010a
        /*0592*/ 	.byte	0x05
	.zero		1


	//   ....[74]....
        /*0594*/ 	.word	0x00002cf0
        /*0598*/ 	.word	0x000000ff
        /*059c*/ 	.word	0x00000000
        /*05a0*/ 	.short	0x010a
        /*05a2*/ 	.byte	0x05
	.zero		1


	//   ....[75]....
        /*05a4*/ 	.word	0x00002d80
        /*05a8*/ 	.word	0x000000ff
        /*05ac*/ 	.word	0x00000000
        /*05b0*/ 	.short	0x010a
        /*05b2*/ 	.byte	0x05
	.zero		1


	//   ....[76]....
        /*05b4*/ 	.word	0x00002e10
        /*05b8*/ 	.word	0x000000ff
        /*05bc*/ 	.word	0x00000000
        /*05c0*/ 	.short	0x010a
        /*05c2*/ 	.byte	0x05
	.zero		1


	//   ....[77]....
        /*05c4*/ 	.word	0x00002ea0
        /*05c8*/ 	.word	0x000000ff
        /*05cc*/ 	.word	0x00000000
        /*05d0*/ 	.short	0x010a
        /*05d2*/ 	.byte	0x05
	.zero		1


	//   ....[78]....
        /*05d4*/ 	.word	0x00002f30
        /*05d8*/ 	.word	0x000000ff
        /*05dc*/ 	.word	0x00000000
        /*05e0*/ 	.short	0x010a
        /*05e2*/ 	.byte	0x05
	.zero		1


	//   ....[79]....
        /*05e4*/ 	.word	0x00002fc0
        /*05e8*/ 	.word	0x000000ff
        /*05ec*/ 	.word	0x00000000
        /*05f0*/ 	.short	0x010a
        /*05f2*/ 	.byte	0x05
	.zero		1


	//   ....[80]....
        /*05f4*/ 	.word	0x00003050
        /*05f8*/ 	.word	0x000000ff
        /*05fc*/ 	.word	0x00000000
        /*0600*/ 	.short	0x010a
        /*0602*/ 	.byte	0x05
	.zero		1


	//   ....[81]....
        /*0604*/ 	.word	0x000030e0
        /*0608*/ 	.word	0x000000ff
        /*060c*/ 	.word	0x00000000
        /*0610*/ 	.short	0x010a
        /*0612*/ 	.byte	0x05
	.zero		1


	//   ....[82]....
        /*0614*/ 	.word	0x00003170
        /*0618*/ 	.word	0x000000ff
        /*061c*/ 	.word	0x00000000
        /*0620*/ 	.short	0x010a
        /*0622*/ 	.byte	0x05
	.zero		1


	//   ....[83]....
        /*0624*/ 	.word	0x00003210
        /*0628*/ 	.word	0x00000000
        /*062c*/ 	.word	0x00000000
        /*0630*/ 	.short	0x010a
        /*0632*/ 	.byte	0xff
	.zero		1


	//   ....[84]....
        /*0634*/ 	.word	0x00003350
        /*0638*/ 	.word	0x00000002
        /*063c*/ 	.word	0x000001a0
        /*0640*/ 	.short	0x010a
        /*0642*/ 	.byte	0xff
	.zero		1


	//   ....[85]....
        /*0644*/ 	.word	0x000033b0
        /*0648*/ 	.word	0x00000004
        /*064c*/ 	.word	0x00000000
        /*0650*/ 	.short	0x0101
        /*0652*/ 	.byte	0xff
	.zero		1


	//   ....[86]....
        /*0654*/ 	.word	0x000033d0
        /*0658*/ 	.word	0x000000ff
        /*065c*/ 	.word	0x00000150
        /*0660*/ 	.short	0x010a
        /*0662*/ 	.byte	0x04
	.zero		1


	//   ....[87]....
        /*0664*/ 	.word	0x000034f0
        /*0668*/ 	.word	0x00000002
        /*066c*/ 	.word	0x00000140
        /*0670*/ 	.short	0x010a
        /*0672*/ 	.byte	0xff
	.zero		1


	//   ....[88]....
        /*0674*/ 	.word	0x00003600
        /*0678*/ 	.word	0x00000002
        /*067c*/ 	.word	0x00000000
        /*0680*/ 	.short	0x0101
        /*0682*/ 	.byte	0xff
	.zero		1


	//   ....[89]....
        /*0684*/ 	.word	0x00003690
        /*0688*/ 	.word	0x000000ff
        /*068c*/ 	.word	0x00000150
        /*0690*/ 	.short	0x0106
        /*0692*/ 	.byte	0x04
	.zero		1


	//   ....[90]....
        /*0694*/ 	.word	0x000036b0
        /*0698*/ 	.word	0x000000ff
        /*069c*/ 	.word	0x00000150
        /*06a0*/ 	.short	0x010a
        /*06a2*/ 	.byte	0x04
	.zero		1


	//   ....[91]....
        /*06a4*/ 	.word	0x00003740
        /*06a8*/ 	.word	0x000000ff
        /*06ac*/ 	.word	0x00000150
        /*06b0*/ 	.short	0x0106
        /*06b2*/ 	.byte	0x07
	.zero		1


	//   ....[92]....
        /*06b4*/ 	.word	0x00003780
        /*06b8*/ 	.word	0x00000000
        /*06bc*/ 	.word	0x00000150
        /*06c0*/ 	.short	0x010a
        /*06c2*/ 	.byte	0xff
	.zero		1


	//   ....[93]....
        /*06c4*/ 	.word	0x00003ca0
        /*06c8*/ 	.word	0x00000000
        /*06cc*/ 	.word	0x00000140
        /*06d0*/ 	.short	0x010a
        /*06d2*/ 	.byte	0xff
	.zero		1


	//   ....[94]....
        /*06d4*/ 	.word	0x00003da0
        /*06d8*/ 	.word	0x00000003
        /*06dc*/ 	.word	0x00000000
        /*06e0*/ 	.short	0x0101
        /*06e2*/ 	.byte	0xff
	.zero		1


	//   ....[95]....
        /*06e4*/ 	.word	0x00003db0
        /*06e8*/ 	.word	0x000000ff
        /*06ec*/ 	.word	0x00000000
        /*06f0*/ 	.short	0x010a
        /*06f2*/ 	.byte	0x04
	.zero		1


	//   ....[96]....
        /*06f4*/ 	.word	0x00003e30
        /*06f8*/ 	.word	0x000000ff
        /*06fc*/ 	.word	0x00000180
        /*0700*/ 	.short	0x010a
        /*0702*/ 	.byte	0x17
	.zero		1


	//   ....[97]....
        /*0704*/ 	.word	0x00003f10
        /*0708*/ 	.word	0x000000ff
        /*070c*/ 	.word	0x00000000
        /*0710*/ 	.short	0x010a
        /*0712*/ 	.byte	0x05
	.zero		1


	//   ....[98]....
        /*0714*/ 	.word	0x00004050
        /*0718*/ 	.word	0x000000ff
        /*071c*/ 	.word	0x00000000
        /*0720*/ 	.short	0x010a
        /*0722*/ 	.byte	0x04
	.zero		1


	//   ....[99]....
        /*0724*/ 	.word	0x00004240
        /*0728*/ 	.word	0x000000ff
        /*072c*/ 	.word	0x00000000
        /*0730*/ 	.short	0x010a
        /*0732*/ 	.byte	0x04
	.zero		1


	//   ....[100]....
        /*0734*/ 	.word	0x000042d0
        /*0738*/ 	.word	0x000000ff
        /*073c*/ 	.word	0x00000000
        /*0740*/ 	.short	0x010a
        /*0742*/ 	.byte	0x05
	.zero		1


	//   ....[101]....
        /*0744*/ 	.word	0x00004360
        /*0748*/ 	.word	0x000000ff
        /*074c*/ 	.word	0x00000000
        /*0750*/ 	.short	0x010a
        /*0752*/ 	.byte	0x05
	.zero		1


	//   ....[102]....
        /*0754*/ 	.word	0x000043f0
        /*0758*/ 	.word	0x000000ff
        /*075c*/ 	.word	0x00000000
        /*0760*/ 	.short	0x010a
        /*0762*/ 	.byte	0x04
	.zero		1


	//   ....[103]....
        /*0764*/ 	.word	0x000048c0
        /*0768*/ 	.word	0x0000000c
        /*076c*/ 	.word	0x00000140
        /*0770*/ 	.short	0x010a
        /*0772*/ 	.byte	0xff
	.zero		1


	//   ....[104]....
        /*0774*/ 	.word	0x00004a30
        /*0778*/ 	.word	0x00000000
        /*077c*/ 	.word	0x00000000
        /*0780*/ 	.short	0x0101
        /*0782*/ 	.byte	0xff
	.zero		1


	//   ....[105]....
        /*0784*/ 	.word	0x00004ec0
        /*0788*/ 	.word	0x000000ff
        /*078c*/ 	.word	0x00000138
        /*0790*/ 	.short	0x010a
        /*0792*/ 	.byte	0x15
	.zero		1


	//   ....[106]....
        /*0794*/ 	.word	0x00005040
        /*0798*/ 	.word	0x000000ff
        /*079c*/ 	.word	0x00000120
        /*07a0*/ 	.short	0x010a
        /*07a2*/ 	.byte	0x15
	.zero		1


	//   ....[107]....
        /*07a4*/ 	.word	0x000051b0
        /*07a8*/ 	.word	0x000000ff
        /*07ac*/ 	.word	0x00000110
        /*07b0*/ 	.short	0x010b
        /*07b2*/ 	.byte	0x15
	.zero		1


	//   ....[108]....
        /*07b4*/ 	.word	0x000051c0
        /*07b8*/ 	.word	0x000000ff
        /*07bc*/ 	.word	0x00000000
        /*07c0*/ 	.short	0x0101
        /*07c2*/ 	.byte	0x22
	.zero		1


	//   ....[109]....
        /*07c4*/ 	.word	0x000051d0
        /*07c8*/ 	.word	0x000000ff
        /*07cc*/ 	.word	0x00000128
        /*07d0*/ 	.short	0x010a
        /*07d2*/ 	.byte	0x15
	.zero		1


	//   ....[110]....
        /*07d4*/ 	.word	0x000053b0
        /*07d8*/ 	.word	0x000000ff
        /*07dc*/ 	.word	0x00000118
        /*07e0*/ 	.short	0x010b
        /*07e2*/ 	.byte	0x15
	.zero		1


	//   ....[111]....
        /*07e4*/ 	.word	0x000053c0
        /*07e8*/ 	.word	0x000000ff
        /*07ec*/ 	.word	0x00000000
        /*07f0*/ 	.short	0x0101
        /*07f2*/ 	.byte	0x21
	.zero		1


	//   ....[112]....
        /*07f4*/ 	.word	0x000053f0
        /*07f8*/ 	.word	0x000000ff
        /*07fc*/ 	.word	0x00000120
        /*0800*/ 	.short	0x010a
        /*0802*/ 	.byte	0x15
	.zero		1


	//   ....[113]....
        /*0804*/ 	.word	0x00005430
        /*0808*/ 	.word	0x00000000
        /*080c*/ 	.word	0x00000128
        /*0810*/ 	.short	0x010a
        /*0812*/ 	.byte	0xff
	.zero		1


	//   ....[114]....
        /*0814*/ 	.word	0x00005760
        /*0818*/ 	.word	0x00000003
        /*081c*/ 	.word	0x00000140
        /*0820*/ 	.short	0x010a
        /*0822*/ 	.byte	0xff
	.zero		1


	//   ....[115]....
        /*0824*/ 	.word	0x000058e0
        /*0828*/ 	.word	0x00000000
        /*082c*/ 	.word	0x00000000
        /*0830*/ 	.short	0x0101
        /*0832*/ 	.byte	0xff
	.zero		1


	//   ....[116]....
        /*0834*/ 	.word	0x00006420
        /*0838*/ 	.word	0x00000002
        /*083c*/ 	.word	0x00000110
        /*0840*/ 	.short	0x010a
        /*0842*/ 	.byte	0xff
	.zero		1


	//   ....[117]....
        /*0844*/ 	.word	0x00006490
        /*0848*/ 	.word	0x00000064
        /*084c*/ 	.word	0x00000160
        /*0850*/ 	.short	0x010a
        /*0852*/ 	.byte	0xff
	.zero		1


	//   ....[118]....
        /*0854*/ 	.word	0x00006580
        /*0858*/ 	.word	0x00000002
        /*085c*/ 	.word	0x00000110
        /*0860*/ 	.short	0x010a
        /*0862*/ 	.byte	0xff
	.zero		1


	//   ....[119]....
        /*0864*/ 	.word	0x00006690
        /*0868*/ 	.word	0x00000000
        /*086c*/ 	.word	0x00000000
        /*0870*/ 	.short	0x0101
        /*0872*/ 	.byte	0xff
	.zero		1


	//   ....[120]....
        /*0874*/ 	.word	0x00006710
        /*0878*/ 	.word	0x00000064
        /*087c*/ 	.word	0x00000160
        /*0880*/ 	.short	0x010a
        /*0882*/ 	.byte	0xff
	.zero		1


	//   ....[121]....
        /*0884*/ 	.word	0x00007260
        /*0888*/ 	.word	0x0000006d
        /*088c*/ 	.word	0x00000110
        /*0890*/ 	.short	0x010a
        /*0892*/ 	.byte	0xff
	.zero		1


	//   ....[122]....
        /*0894*/ 	.word	0x00007330
        /*0898*/ 	.word	0x0000006d
        /*089c*/ 	.word	0x00000110
        /*08a0*/ 	.short	0x010a
        /*08a2*/ 	.byte	0xff
	.zero		1


	//   ....[123]....
        /*08a4*/ 	.word	0x00007440
        /*08a8*/ 	.word	0x00000000
        /*08ac*/ 	.word	0x00000000
        /*08b0*/ 	.short	0x0101
        /*08b2*/ 	.byte	0xff
	.zero		1


	//   ....[124]....
        /*08b4*/ 	.word	0x000078d0
        /*08b8*/ 	.word	0x000000ff
        /*08bc*/ 	.word	0x00000000
        /*08c0*/ 	.short	0x0101
        /*08c2*/ 	.byte	0x04
	.zero		1


	//   ....[125]....
        /*08c4*/ 	.word	0x000080e0
        /*08c8*/ 	.word	0x00000000
        /*08cc*/ 	.word	0x000001b0
        /*08d0*/ 	.short	0x010a
        /*08d2*/ 	.byte	0xff
	.zero		1


	//   ....[126]....
        /*08d4*/ 	.word	0x00008140
        /*08d8*/ 	.word	0x00000000
        /*08dc*/ 	.word	0x00000088
        /*08e0*/ 	.short	0x010a
        /*08e2*/ 	.byte	0xff
	.zero		1


	//   ....[127]....
        /*08e4*/ 	.word	0x000081a0
        /*08e8*/ 	.word	0x00000000
        /*08ec*/ 	.word	0x00000088
        /*08f0*/ 	.short	0x010a
        /*08f2*/ 	.byte	0xff
	.zero		1


	//   ....[128]....
        /*08f4*/ 	.word	0x000081f0
        /*08f8*/ 	.word	0x00000003
        /*08fc*/ 	.word	0x00000140
        /*0900*/ 	.short	0x010a
        /*0902*/ 	.byte	0xff
	.zero		1


	//   ....[129]....
        /*0904*/ 	.word	0x00008250
        /*0908*/ 	.word	0x00000000
        /*090c*/ 	.word	0x00000000
        /*0910*/ 	.short	0x010a
        /*0912*/ 	.byte	0xff
	.zero		1


	//   ....[130]....
        /*0914*/ 	.word	0x000082b0
        /*0918*/ 	.word	0x00000000
        /*091c*/ 	.word	0x00000000
        /*0920*/ 	.short	0x010a
        /*0922*/ 	.byte	0xff
	.zero		1


	//   ....[131]....
        /*0924*/ 	.word	0x00008310
        /*0928*/ 	.word	0x00000000
        /*092c*/ 	.word	0x00000000
        /*0930*/ 	.short	0x010a
        /*0932*/ 	.byte	0xff
	.zero		1


	//   ....[132]....
        /*0934*/ 	.word	0x00008370
        /*0938*/ 	.word	0x00000000
        /*093c*/ 	.word	0x00000000
        /*0940*/ 	.short	0x010a
        /*0942*/ 	.byte	0xff
	.zero		1


	//   ....[133]....
        /*0944*/ 	.word	0x000083d0
        /*0948*/ 	.word	0x00000000
        /*094c*/ 	.word	0x00000000
        /*0950*/ 	.short	0x010a
        /*0952*/ 	.byte	0xff
	.zero		1


	//   ....[134]....
        /*0954*/ 	.word	0x00008430
        /*0958*/ 	.word	0x00000000
        /*095c*/ 	.word	0x00000000
        /*0960*/ 	.short	0x010a
        /*0962*/ 	.byte	0xff
	.zero		1


	//   ....[135]....
        /*0964*/ 	.word	0x00008490
        /*0968*/ 	.word	0x00000000
        /*096c*/ 	.word	0x00000000
        /*0970*/ 	.short	0x010a
        /*0972*/ 	.byte	0xff
	.zero		1


	//   ....[136]....
        /*0974*/ 	.word	0x000084f0
        /*0978*/ 	.word	0x00000000
        /*097c*/ 	.word	0x00000000
        /*0980*/ 	.short	0x010a
        /*0982*/ 	.byte	0xff
	.zero		1


	//   ....[137]....
        /*0984*/ 	.word	0x00008550
        /*0988*/ 	.word	0x00000000
        /*098c*/ 	.word	0x00000000
        /*0990*/ 	.short	0x010a
        /*0992*/ 	.byte	0xff
	.zero		1


	//   ....[138]....
        /*0994*/ 	.word	0x000085b0
        /*0998*/ 	.word	0x00000000
        /*099c*/ 	.word	0x00000000
        /*09a0*/ 	.short	0x010a
        /*09a2*/ 	.byte	0xff
	.zero		1


	//   ....[139]....
        /*09a4*/ 	.word	0x00008610
        /*09a8*/ 	.word	0x00000000
        /*09ac*/ 	.word	0x00000000
        /*09b0*/ 	.short	0x010a
        /*09b2*/ 	.byte	0xff
	.zero		1


	//   ....[140]....
        /*09b4*/ 	.word	0x00008670
        /*09b8*/ 	.word	0x00000000
        /*09bc*/ 	.word	0x00000000
        /*09c0*/ 	.short	0x010a
        /*09c2*/ 	.byte	0xff
	.zero		1


	//   ....[141]....
        /*09c4*/ 	.word	0x000086d0
        /*09c8*/ 	.word	0x00000000
        /*09cc*/ 	.word	0x00000000
        /*09d0*/ 	.short	0x010a
        /*09d2*/ 	.byte	0xff
	.zero		1


	//   ....[142]....
        /*09d4*/ 	.word	0x00008730
        /*09d8*/ 	.word	0x00000000
        /*09dc*/ 	.word	0x00000000
        /*09e0*/ 	.short	0x010a
        /*09e2*/ 	.byte	0xff
	.zero		1


	//   ....[143]....
        /*09e4*/ 	.word	0x00008790
        /*09e8*/ 	.word	0x00000000
        /*09ec*/ 	.word	0x00000000
        /*09f0*/ 	.short	0x010a
        /*09f2*/ 	.byte	0xff
	.zero		1


	//   ....[144]....
        /*09f4*/ 	.word	0x000087f0
        /*09f8*/ 	.word	0x00000000
        /*09fc*/ 	.word	0x00000000
        /*0a00*/ 	.short	0x010a
        /*0a02*/ 	.byte	0xff
	.zero		1


	//   ....[145]....
        /*0a04*/ 	.word	0x00008840
        /*0a08*/ 	.word	0x00000002
        /*0a0c*/ 	.word	0x000001a0
        /*0a10*/ 	.short	0x010a
        /*0a12*/ 	.byte	0xff
	.zero		1


	//   ....[146]....
        /*0a14*/ 	.word	0x000088a0
        /*0a18*/ 	.word	0x00000002
        /*0a1c*/ 	.word	0x00000150
        /*0a20*/ 	.short	0x010a
        /*0a22*/ 	.byte	0xff
	.zero		1


	//   ....[147]....
        /*0a24*/ 	.word	0x000088f0
        /*0a28*/ 	.word	0x00000002
        /*0a2c*/ 	.word	0x00000140
        /*0a30*/ 	.short	0x010a
        /*0a32*/ 	.byte	0xff
	.zero		1


	//   ....[148]....
        /*0a34*/ 	.word	0x00008950
        /*0a38*/ 	.word	0x00000000
        /*0a3c*/ 	.word	0x00000150
        /*0a40*/ 	.short	0x010a
        /*0a42*/ 	.byte	0xff
	.zero		1


	//   ....[149]....
        /*0a44*/ 	.word	0x000089a0
        /*0a48*/ 	.word	0x00000000
        /*0a4c*/ 	.word	0x00000140
        /*0a50*/ 	.short	0x010a
        /*0a52*/ 	.byte	0xff
	.zero		1


	//   ....[150]....
        /*0a54*/ 	.word	0x00008a00
        /*0a58*/ 	.word	0x00000003
        /*0a5c*/ 	.word	0x00000180
        /*0a60*/ 	.short	0x010a
        /*0a62*/ 	.byte	0xff
	.zero		1


	//   ....[151]....
        /*0a64*/ 	.word	0x00008a60
        /*0a68*/ 	.word	0x00000000
        /*0a6c*/ 	.word	0x00000000
        /*0a70*/ 	.short	0x010a
        /*0a72*/ 	.byte	0xff
	.zero		1


	//   ....[152]....
        /*0a74*/ 	.word	0x00008ac0
        /*0a78*/ 	.word	0x00000000
        /*0a7c*/ 	.word	0x00000000
        /*0a80*/ 	.short	0x010a
        /*0a82*/ 	.byte	0xff
	.zero		1


	//   ....[153]....
        /*0a84*/ 	.word	0x00008b20
        /*0a88*/ 	.word	0x00000000
        /*0a8c*/ 	.word	0x00000000
        /*0a90*/ 	.short	0x010a
        /*0a92*/ 	.byte	0xff
	.zero		1


	//   ....[154]....
        /*0a94*/ 	.word	0x00008b80
        /*0a98*/ 	.word	0x00000000
        /*0a9c*/ 	.word	0x00000000
        /*0aa0*/ 	.short	0x010a
        /*0aa2*/ 	.byte	0xff
	.zero		1


	//   ....[155]....
        /*0aa4*/ 	.word	0x00008be0
        /*0aa8*/ 	.word	0x00000000
        /*0aac*/ 	.word	0x00000000
        /*0ab0*/ 	.short	0x010a
        /*0ab2*/ 	.byte	0xff
	.zero		1


	//   ....[156]....
        /*0ab4*/ 	.word	0x00008c30
        /*0ab8*/ 	.word	0x0000000c
        /*0abc*/ 	.word	0x00000140
        /*0ac0*/ 	.short	0x010a
        /*0ac2*/ 	.byte	0xff
	.zero		1


	//   ....[157]....
        /*0ac4*/ 	.word	0x00008c90
        /*0ac8*/ 	.word	0x00000000
        /*0acc*/ 	.word	0x00000138
        /*0ad0*/ 	.short	0x010a
        /*0ad2*/ 	.byte	0xff
	.zero		1


	//   ....[158]....
        /*0ad4*/ 	.word	0x00008cf0
        /*0ad8*/ 	.word	0x00000000
        /*0adc*/ 	.word	0x00000120
        /*0ae0*/ 	.short	0x010a
        /*0ae2*/ 	.byte	0xff
	.zero		1


	//   ....[159]....
        /*0ae4*/ 	.word	0x00008d50
        /*0ae8*/ 	.word	0x00000000
        /*0aec*/ 	.word	0x00000128
        /*0af0*/ 	.short	0x010a
        /*0af2*/ 	.byte	0xff
	.zero		1


	//   ....[160]....
        /*0af4*/ 	.word	0x00008db0
        /*0af8*/ 	.word	0x00000000
        /*0afc*/ 	.word	0x00000120
        /*0b00*/ 	.short	0x010a
        /*0b02*/ 	.byte	0xff
	.zero		1


	//   ....[161]....
        /*0b04*/ 	.word	0x00008e00
        /*0b08*/ 	.word	0x00000003
        /*0b0c*/ 	.word	0x00000140
        /*0b10*/ 	.short	0x010a
        /*0b12*/ 	.byte	0xff
	.zero		1


	//   ....[162]....
        /*0b14*/ 	.word	0x00008e50
        /*0b18*/ 	.word	0x00000002
        /*0b1c*/ 	.word	0x00000110
        /*0b20*/ 	.short	0x010a
        /*0b22*/ 	.byte	0xff
	.zero		1


	//   ....[163]....
        /*0b24*/ 	.word	0x00008ea0
        /*0b28*/ 	.word	0x00000064
        /*0b2c*/ 	.word	0x00000160
        /*0b30*/ 	.short	0x010a
        /*0b32*/ 	.byte	0xff
	.zero		1


	//   ....[164]....
        /*0b34*/ 	.word	0x00008ef0
        /*0b38*/ 	.word	0x0000006d
        /*0b3c*/ 	.word	0x00000110
        /*0b40*/ 	.short	0x010a
        /*0b42*/ 	.byte	0xff
	.zero		1


	//----- nvinfo : EIATTR_NUM_MBARRIERS
	.align		4
.L_47:
        /*0b44*/ 	.byte	0x03, 0x38
        /*0b46*/ 	.short	0x0038


	//----- nvinfo : EIATTR_EXIT_INSTR_OFFSETS
	.align		4
        /*0b48*/ 	.byte	0x04, 0x1c
        /*0b4a*/ 	.short	(.L_49 - .L_48)


	//   ....[0]....
.L_48:
        /*0b4c*/ 	.word	0x00003240


	//   ....[1]....
        /*0b50*/ 	.word	0x00003750


	//   ....[2]....
        /*0b54*/ 	.word	0x000037b0


	//   ....[3]....
        /*0b58*/ 	.word	0x00004650


	//   ....[4]....
        /*0b5c*/ 	.word	0x00005460


	//   ....[5]....
        /*0b60*/ 	.word	0x000054a0


	//   ....[6]....
        /*0b64*/ 	.word	0x000080d0


	//----- nvinfo : EIATTR_MAX_THREADS
	.align		4
.L_49:
        /*0b68*/ 	.byte	0x04, 0x05
        /*0b6a*/ 	.short	(.L_51 - .L_50)
.L_50:
        /*0b6c*/ 	.word	0x00000100
        /*0b70*/ 	.word	0x00000001
        /*0b74*/ 	.word	0x00000001


	//----- nvinfo : EIATTR_CRS_STACK_SIZE
	.align		4
.L_51:
        /*0b78*/ 	.byte	0x04, 0x1e
        /*0b7a*/ 	.short	(.L_53 - .L_52)
.L_52:
        /*0b7c*/ 	.word	0x00000000


	//----- nvinfo : EIATTR_CBANK_PARAM_SIZE
	.align		4
.L_53:
        /*0b80*/ 	.byte	0x03, 0x19
        /*0b82*/ 	.short	0x0800


	//----- nvinfo : EIATTR_PARAM_CBANK
	.align		4
        /*0b84*/ 	.byte	0x04, 0x0a
        /*0b86*/ 	.short	(.L_55 - .L_54)
	.align		4
.L_54:
        /*0b88*/ 	.word	index@(.nv.constant0._ZN7cutlass13device_kernelINS_4gemm6kernel13GemmUniversalIN4cute5tupleIJiiiiEEENS1_10collective13CollectiveMmaINS1_35MainloopSm100TmaUmmaWarpSpecializedILi17ELi2ELi4ENS5_IJNS4_1CILi1EEENSA_ILi4EEESB_EEEEENS5_IJNSA_ILi64EEENSA_ILi128EEESF_EEENS_12float_e5m2_tENS5_IJlSB_lEEESI_SJ_NS4_8TiledMMAINS4_8MMA_AtomIJNS4_10MMA_TraitsINS4_19SM100_MMA_F8F6F4_SSEJSI_SI_fSF_SG_NS4_17integral_constantINS4_4UMMA5MajorELSQ_0EEESR_NSO_INSP_7ScaleInELSS_0EEEST_EEEEEENS4_6LayoutINS5_IJSB_SB_SB_EEENS5_IJNSA_ILi0EEESY_SY_EEEEENS5_IJNS4_10UnderscoreES11_S11_EEEEENS4_23SM90_TMA_LOAD_MULTICASTENS4_14ComposedLayoutINS4_7SwizzleILi2ELi4ELi3EEENS4_18smem_ptr_flag_bitsILi8EEENSW_INS5_IJNSA_ILi8EEESF_EEENS5_IJSF_SB_EEEEEEEvNS4_8identityENS4_13SM90_TMA_LOADES1E_vS1F_EENS_8epilogue10collective18CollectiveEpilogueINS1I_23Sm100TmaWarpSpecializedILi2ELi2ELi32ELb0ELb0EEEJSH_NS5_IJNSW_ISF_SB_EES1N_EEESI_SJ_SI_SJ_NS1I_6fusion15FusionCallbacksIS1M_NS1P_17LinearCombinationISI_fSI_fLNS_15FloatRoundStyleE2EEESH_S1O_JEEENS4_5SM1004TMEM4LOAD26SM100_TMEM_LOAD_16dp32b32xES1G_S1E_NS4_39AutoVectorizingCopyWithAssumedAlignmentILi128EEENS4_14SM90_TMA_STOREES1E_S20_S20_EEEvvEEEEvNT_6ParamsE)
        /*0b8c*/ 	.short	0x0380
        /*0b8e*/ 	.short	0x0800


	//----- nvinfo : EIATTR_SW_WAR
	.align		4
.L_55:
        /*0b90*/ 	.byte	0x04, 0x36
        /*0b92*/ 	.short	(.L_57 - .L_56)
.L_56:
        /*0b94*/ 	.word	0x00000008
.L_57:


//--------------------- .nv.callgraph             --------------------------
	.section	.nv.callgraph,"",@"SHT_CUDA_CALLGRAPH"
	.align	4
	.sectionentsize	8
	.align		4
        /*0000*/ 	.word	0x00000000
	.align		4
        /*0004*/ 	.word	0xffffffff
	.align		4
        /*0008*/ 	.word	index@(_ZN7cutlass13device_kernelINS_4gemm6kernel13GemmUniversalIN4cute5tupleIJiiiiEEENS1_10collective13CollectiveMmaINS1_35MainloopSm100TmaUmmaWarpSpecializedILi17ELi2ELi4ENS5_IJNS4_1CILi1EEENSA_ILi4EEESB_EEEEENS5_IJNSA_ILi64EEENSA_ILi128EEESF_EEENS_12float_e5m2_tENS5_IJlSB_lEEESI_SJ_NS4_8TiledMMAINS4_8MMA_AtomIJNS4_10MMA_TraitsINS4_19SM100_MMA_F8F6F4_SSEJSI_SI_fSF_SG_NS4_17integral_constantINS4_4UMMA5MajorELSQ_0EEESR_NSO_INSP_7ScaleInELSS_0EEEST_EEEEEENS4_6LayoutINS5_IJSB_SB_SB_EEENS5_IJNSA_ILi0EEESY_SY_EEEEENS5_IJNS4_10UnderscoreES11_S11_EEEEENS4_23SM90_TMA_LOAD_MULTICASTENS4_14ComposedLayoutINS4_7SwizzleILi2ELi4ELi3EEENS4_18smem_ptr_flag_bitsILi8EEENSW_INS5_IJNSA_ILi8EEESF_EEENS5_IJSF_SB_EEEEEEEvNS4_8identityENS4_13SM90_TMA_LOADES1E_vS1F_EENS_8epilogue10collective18CollectiveEpilogueINS1I_23Sm100TmaWarpSpecializedILi2ELi2ELi32ELb0ELb0EEEJSH_NS5_IJNSW_ISF_SB_EES1N_EEESI_SJ_SI_SJ_NS1I_6fusion15FusionCallbacksIS1M_NS1P_17LinearCombinationISI_fSI_fLNS_15FloatRoundStyleE2EEESH_S1O_JEEENS4_5SM1004TMEM4LOAD26SM100_TMEM_LOAD_16dp32b32xES1G_S1E_NS4_39AutoVectorizingCopyWithAssumedAlignmentILi128EEENS4_14SM90_TMA_STOREES1E_S20_S20_EEEvvEEEEvNT_6ParamsE)
	.align		4
        /*000c*/ 	.word	index@(__assertfail)
	.align		4
        /*0010*/ 	.word	0x00000000
	.align		4
        /*0014*/ 	.word	0xfffffffe
	.align		4
        /*0018*/ 	.word	0x00000000
	.align		4
        /*001c*/ 	.word	0xfffffffd
	.align		4
        /*0020*/ 	.word	0x00000000
	.align		4
        /*0024*/ 	.word	0xfffffffc


//--------------------- .nv.constant4             --------------------------
	.section	.nv.constant4,"a",@progbits
	.align	8
	.align		8
.nv.constant4:
        /*0000*/ 	.dword	__assertfail
	.align		8
        /*0008*/ 	.dword	__unnamed_1
	.align		8
        /*0010*/ 	.dword	__unnamed_2
	.align		8
        /*0018*/ 	.dword	_ZN40_INTERNAL_4bb4d7e5_4_k_cu_805faa21_306184cuda3std3__45__cpo5beginE
	.align		8
        /*0020*/ 	.dword	_ZN40_INTERNAL_4bb4d7e5_4_k_cu_805faa21_306184cuda3std3__45__cpo3endE
	.align		8
        /*0028*/ 	.dword	_ZN40_INTERNAL_4bb4d7e5_4_k_cu_805faa21_306184cuda3std3__45__cpo6cbeginE
	.align		8
        /*0030*/ 	.dword	_ZN40_INTERNAL_4bb4d7e5_4_k_cu_805faa21_306184cuda3std3__45__cpo4cendE
	.align		8
        /*0038*/ 	.dword	_ZN40_INTERNAL_4bb4d7e5_4_k_cu_805faa21_306184cuda3std3__442_GLOBAL__N__4bb4d7e5_4_k_cu_805faa21_306186ignoreE
	.align		8
        /*0040*/ 	.dword	_ZN40_INTERNAL_4bb4d7e5_4_k_cu_805faa21_306184cuda3std3__419piecewise_constructE
	.align		8
        /*0048*/ 	.dword	_ZN40_INTERNAL_4bb4d7e5_4_k_cu_805faa21_306184cuda3std3__48in_placeE
	.align		8
        /*0050*/ 	.dword	_ZN40_INTERNAL_4bb4d7e5_4_k_cu_805faa21_306184cuda3std6ranges3__45__cpo4swapE
	.align		8
        /*0058*/ 	.dword	_ZN40_INTERNAL_4bb4d7e5_4_k_cu_805faa21_306184cuda3std6ranges3__45__cpo9iter_moveE
	.align		8
        /*0060*/ 	.dword	_ZN40_INTERNAL_4bb4d7e5_4_k_cu_805faa21_306184cute7productE
	.align		8
        /*0068*/ 	.dword	_ZN40_INTERNAL_4bb4d7e5_4_k_cu_805faa21_306184cute1_E
	.align		8
        /*0070*/ 	.dword	$str$25
	.align		8
        /*0078*/ 	.dword	$str$26
	.align		8
        /*0080*/ 	.dword	$str$27
	.align		8
        /*0088*/ 	.dword	$str$28


//--------------------- .text._ZN7cutlass13device_kernelINS_4gemm6kernel13GemmUniversalIN4cute5tupleIJiiiiEEENS1_10collective13CollectiveMmaINS1_35MainloopSm100TmaUmmaWarpSpecializedILi17ELi2ELi4ENS5_IJNS4_1CILi1EEENSA_ILi4EEESB_EEEEENS5_IJNSA_ILi64EEENSA_ILi128EEESF_EEENS_12float_e5m2_tENS5_IJlSB_lEEESI_SJ_NS4_8TiledMMAINS4_8MMA_AtomIJNS4_10MMA_TraitsINS4_19SM100_MMA_F8F6F4_SSEJSI_SI_fSF_SG_NS4_17integral_constantINS4_4UMMA5MajorELSQ_0EEESR_NSO_INSP_7ScaleInELSS_0EEEST_EEEEEENS4_6LayoutINS5_IJSB_SB_SB_EEENS5_IJNSA_ILi0EEESY_SY_EEEEENS5_IJNS4_10UnderscoreES11_S11_EEEEENS4_23SM90_TMA_LOAD_MULTICASTENS4_14ComposedLayoutINS4_7SwizzleILi2ELi4ELi3EEENS4_18smem_ptr_flag_bitsILi8EEENSW_INS5_IJNSA_ILi8EEESF_EEENS5_IJSF_SB_EEEEEEEvNS4_8identityENS4_13SM90_TMA_LOADES1E_vS1F_EENS_8epilogue10collective18CollectiveEpilogueINS1I_23Sm100TmaWarpSpecializedILi2ELi2ELi32ELb0ELb0EEEJSH_NS5_IJNSW_ISF_SB_EES1N_EEESI_SJ_SI_SJ_NS1I_6fusion15FusionCallbacksIS1M_NS1P_17LinearCombinationISI_fSI_fLNS_15FloatRoundStyleE2EEESH_S1O_JEEENS4_5SM1004TMEM4LOAD26SM100_TMEM_LOAD_16dp32b32xES1G_S1E_NS4_39AutoVectorizingCopyWithAssumedAlignmentILi128EEENS4_14SM90_TMA_STOREES1E_S20_S20_EEEvvEEEEvNT_6ParamsE --------------------------
	.section	.text._ZN7cutlass13device_kernelINS_4gemm6kernel13GemmUniversalIN4cute5tupleIJiiiiEEENS1_10collective13CollectiveMmaINS1_35MainloopSm100TmaUmmaWarpSpecializedILi17ELi2ELi4ENS5_IJNS4_1CILi1EEENSA_ILi4EEESB_EEEEENS5_IJNSA_ILi64EEENSA_ILi128EEESF_EEENS_12float_e5m2_tENS5_IJlSB_lEEESI_SJ_NS4_8TiledMMAINS4_8MMA_AtomIJNS4_10MMA_TraitsINS4_19SM100_MMA_F8F6F4_SSEJSI_SI_fSF_SG_NS4_17integral_constantINS4_4UMMA5MajorELSQ_0EEESR_NSO_INSP_7ScaleInELSS_0EEEST_EEEEEENS4_6LayoutINS5_IJSB_SB_SB_EEENS5_IJNSA_ILi0EEESY_SY_EEEEENS5_IJNS4_10UnderscoreES11_S11_EEEEENS4_23SM90_TMA_LOAD_MULTICASTENS4_14ComposedLayoutINS4_7SwizzleILi2ELi4ELi3EEENS4_18smem_ptr_flag_bitsILi8EEENSW_INS5_IJNSA_ILi8EEESF_EEENS5_IJSF_SB_EEEEEEEvNS4_8identityENS4_13SM90_TMA_LOADES1E_vS1F_EENS_8epilogue10collective18CollectiveEpilogueINS1I_23Sm100TmaWarpSpecializedILi2ELi2ELi32ELb0ELb0EEEJSH_NS5_IJNSW_ISF_SB_EES1N_EEESI_SJ_SI_SJ_NS1I_6fusion15FusionCallbacksIS1M_NS1P_17LinearCombinationISI_fSI_fLNS_15FloatRoundStyleE2EEESH_S1O_JEEENS4_5SM1004TMEM4LOAD26SM100_TMEM_LOAD_16dp32b32xES1G_S1E_NS4_39AutoVectorizingCopyWithAssumedAlignmentILi128EEENS4_14SM90_TMA_STOREES1E_S20_S20_EEEvvEEEEvNT_6ParamsE,"ax",@progbits
	.align	128
.text._ZN7cutlass13device_kernelINS_4gemm6kernel13GemmUniversalIN4cute5tupleIJiiiiEEENS1_10collective13CollectiveMmaINS1_35MainloopSm100TmaUmmaWarpSpecializedILi17ELi2ELi4ENS5_IJNS4_1CILi1EEENSA_ILi4EEESB_EEEEENS5_IJNSA_ILi64EEENSA_ILi128EEESF_EEENS_12float_e5m2_tENS5_IJlSB_lEEESI_SJ_NS4_8TiledMMAINS4_8MMA_AtomIJNS4_10MMA_TraitsINS4_19SM100_MMA_F8F6F4_SSEJSI_SI_fSF_SG_NS4_17integral_constantINS4_4UMMA5MajorELSQ_0EEESR_NSO_INSP_7ScaleInELSS_0EEEST_EEEEEENS4_6LayoutINS5_IJSB_SB_SB_EEENS5_IJNSA_ILi0EEESY_SY_EEEEENS5_IJNS4_10UnderscoreES11_S11_EEEEENS4_23SM90_TMA_LOAD_MULTICASTENS4_14ComposedLayoutINS4_7SwizzleILi2ELi4ELi3EEENS4_18smem_ptr_flag_bitsILi8EEENSW_INS5_IJNSA_ILi8EEESF_EEENS5_IJSF_SB_EEEEEEEvNS4_8identityENS4_13SM90_TMA_LOADES1E_vS1F_EENS_8epilogue10collective18CollectiveEpilogueINS1I_23Sm100TmaWarpSpecializedILi2ELi2ELi32ELb0ELb0EEEJSH_NS5_IJNSW_ISF_SB_EES1N_EEESI_SJ_SI_SJ_NS1I_6fusion15FusionCallbacksIS1M_NS1P_17LinearCombinationISI_fSI_fLNS_15FloatRoundStyleE2EEESH_S1O_JEEENS4_5SM1004TMEM4LOAD26SM100_TMEM_LOAD_16dp32b32xES1G_S1E_NS4_39AutoVectorizingCopyWithAssumedAlignmentILi128EEENS4_14SM90_TMA_STOREES1E_S20_S20_EEEvvEEEEvNT_6ParamsE:
        .type           _ZN7cutlass13device_kernelINS_4gemm6kernel13GemmUniversalIN4cute5tupleIJiiiiEEENS1_10collective13CollectiveMmaINS1_35MainloopSm100TmaUmmaWarpSpecializedILi17ELi2ELi4ENS5_IJNS4_1CILi1EEENSA_ILi4EEESB_EEEEENS5_IJNSA_ILi64EEENSA_ILi128EEESF_EEENS_12float_e5m2_tENS5_IJlSB_lEEESI_SJ_NS4_8TiledMMAINS4_8MMA_AtomIJNS4_10MMA_TraitsINS4_19SM100_MMA_F8F6F4_SSEJSI_SI_fSF_SG_NS4_17integral_constantINS4_4UMMA5MajorELSQ_0EEESR_NSO_INSP_7ScaleInELSS_0EEEST_EEEEEENS4_6LayoutINS5_IJSB_SB_SB_EEENS5_IJNSA_ILi0EEESY_SY_EEEEENS5_IJNS4_10UnderscoreES11_S11_EEEEENS4_23SM90_TMA_LOAD_MULTICASTENS4_14ComposedLayoutINS4_7SwizzleILi2ELi4ELi3EEENS4_18smem_ptr_flag_bitsILi8EEENSW_INS5_IJNSA_ILi8EEESF_EEENS5_IJSF_SB_EEEEEEEvNS4_8identityENS4_13SM90_TMA_LOADES1E_vS1F_EENS_8epilogue10collective18CollectiveEpilogueINS1I_23Sm100TmaWarpSpecializedILi2ELi2ELi32ELb0ELb0EEEJSH_NS5_IJNSW_ISF_SB_EES1N_EEESI_SJ_SI_SJ_NS1I_6fusion15FusionCallbacksIS1M_NS1P_17LinearCombinationISI_fSI_fLNS_15FloatRoundStyleE2EEESH_S1O_JEEENS4_5SM1004TMEM4LOAD26SM100_TMEM_LOAD_16dp32b32xES1G_S1E_NS4_39AutoVectorizingCopyWithAssumedAlignmentILi128EEENS4_14SM90_TMA_STOREES1E_S20_S20_EEEvvEEEEvNT_6ParamsE,@function
        .size           _ZN7cutlass13device_kernelINS_4gemm6kernel13GemmUniversalIN4cute5tupleIJiiiiEEENS1_10collective13CollectiveMmaINS1_35MainloopSm100TmaUmmaWarpSpecializedILi17ELi2ELi4ENS5_IJNS4_1CILi1EEENSA_ILi4EEESB_EEEEENS5_IJNSA_ILi64EEENSA_ILi128EEESF_EEENS_12float_e5m2_tENS5_IJlSB_lEEESI_SJ_NS4_8TiledMMAINS4_8MMA_AtomIJNS4_10MMA_TraitsINS4_19SM100_MMA_F8F6F4_SSEJSI_SI_fSF_SG_NS4_17integral_constantINS4_4UMMA5MajorELSQ_0EEESR_NSO_INSP_7ScaleInELSS_0EEEST_EEEEEENS4_6LayoutINS5_IJSB_SB_SB_EEENS5_IJNSA_ILi0EEESY_SY_EEEEENS5_IJNS4_10UnderscoreES11_S11_EEEEENS4_23SM90_TMA_LOAD_MULTICASTENS4_14ComposedLayoutINS4_7SwizzleILi2ELi4ELi3EEENS4_18smem_ptr_flag_bitsILi8EEENSW_INS5_IJNSA_ILi8EEESF_EEENS5_IJSF_SB_EEEEEEEvNS4_8identityENS4_13SM90_TMA_LOADES1E_vS1F_EENS_8epilogue10collective18CollectiveEpilogueINS1I_23Sm100TmaWarpSpecializedILi2ELi2ELi32ELb0ELb0EEEJSH_NS5_IJNSW_ISF_SB_EES1N_EEESI_SJ_SI_SJ_NS1I_6fusion15FusionCallbacksIS1M_NS1P_17LinearCombinationISI_fSI_fLNS_15FloatRoundStyleE2EEESH_S1O_JEEENS4_5SM1004TMEM4LOAD26SM100_TMEM_LOAD_16dp32b32xES1G_S1E_NS4_39AutoVectorizingCopyWithAssumedAlignmentILi128EEENS4_14SM90_TMA_STOREES1E_S20_S20_EEEvvEEEEvNT_6ParamsE,(.L_x_189 - _ZN7cutlass13device_kernelINS_4gemm6kernel13GemmUniversalIN4cute5tupleIJiiiiEEENS1_10collective13CollectiveMmaINS1_35MainloopSm100TmaUmmaWarpSpecializedILi17ELi2ELi4ENS5_IJNS4_1CILi1EEENSA_ILi4EEESB_EEEEENS5_IJNSA_ILi64EEENSA_ILi128EEESF_EEENS_12float_e5m2_tENS5_IJlSB_lEEESI_SJ_NS4_8TiledMMAINS4_8MMA_AtomIJNS4_10MMA_TraitsINS4_19SM100_MMA_F8F6F4_SSEJSI_SI_fSF_SG_NS4_17integral_constantINS4_4UMMA5MajorELSQ_0EEESR_NSO_INSP_7ScaleInELSS_0EEEST_EEEEEENS4_6LayoutINS5_IJSB_SB_SB_EEENS5_IJNSA_ILi0EEESY_SY_EEEEENS5_IJNS4_10UnderscoreES11_S11_EEEEENS4_23SM90_TMA_LOAD_MULTICASTENS4_14ComposedLayoutINS4_7SwizzleILi2ELi4ELi3EEENS4_18smem_ptr_flag_bitsILi8EEENSW_INS5_IJNSA_ILi8EEESF_EEENS5_IJSF_SB_EEEEEEEvNS4_8identityENS4_13SM90_TMA_LOADES1E_vS1F_EENS_8epilogue10collective18CollectiveEpilogueINS1I_23Sm100TmaWarpSpecializedILi2ELi2ELi32ELb0ELb0EEEJSH_NS5_IJNSW_ISF_SB_EES1N_EEESI_SJ_SI_SJ_NS1I_6fusion15FusionCallbacksIS1M_NS1P_17LinearCombinationISI_fSI_fLNS_15FloatRoundStyleE2EEESH_S1O_JEEENS4_5SM1004TMEM4LOAD26SM100_TMEM_LOAD_16dp32b32xES1G_S1E_NS4_39AutoVectorizingCopyWithAssumedAlignmentILi128EEENS4_14SM90_TMA_STOREES1E_S20_S20_EEEvvEEEEvNT_6ParamsE)
        .other          _ZN7cutlass13device_kernelINS_4gemm6kernel13GemmUniversalIN4cute5tupleIJiiiiEEENS1_10collective13CollectiveMmaINS1_35MainloopSm100TmaUmmaWarpSpecializedILi17ELi2ELi4ENS5_IJNS4_1CILi1EEENSA_ILi4EEESB_EEEEENS5_IJNSA_ILi64EEENSA_ILi128EEESF_EEENS_12float_e5m2_tENS5_IJlSB_lEEESI_SJ_NS4_8TiledMMAINS4_8MMA_AtomIJNS4_10MMA_TraitsINS4_19SM100_MMA_F8F6F4_SSEJSI_SI_fSF_SG_NS4_17integral_constantINS4_4UMMA5MajorELSQ_0EEESR_NSO_INSP_7ScaleInELSS_0EEEST_EEEEEENS4_6LayoutINS5_IJSB_SB_SB_EEENS5_IJNSA_ILi0EEESY_SY_EEEEENS5_IJNS4_10UnderscoreES11_S11_EEEEENS4_23SM90_TMA_LOAD_MULTICASTENS4_14ComposedLayoutINS4_7SwizzleILi2ELi4ELi3EEENS4_18smem_ptr_flag_bitsILi8EEENSW_INS5_IJNSA_ILi8EEESF_EEENS5_IJSF_SB_EEEEEEEvNS4_8identityENS4_13SM90_TMA_LOADES1E_vS1F_EENS_8epilogue10collective18CollectiveEpilogueINS1I_23Sm100TmaWarpSpecializedILi2ELi2ELi32ELb0ELb0EEEJSH_NS5_IJNSW_ISF_SB_EES1N_EEESI_SJ_SI_SJ_NS1I_6fusion15FusionCallbacksIS1M_NS1P_17LinearCombinationISI_fSI_fLNS_15FloatRoundStyleE2EEESH_S1O_JEEENS4_5SM1004TMEM4LOAD26SM100_TMEM_LOAD_16dp32b32xES1G_S1E_NS4_39AutoVectorizingCopyWithAssumedAlignmentILi128EEENS4_14SM90_TMA_STOREES1E_S20_S20_EEEvvEEEEvNT_6ParamsE,@"STO_CUDA_ENTRY STV_DEFAULT"
_ZN7cutlass13device_kernelINS_4gemm6kernel13GemmUniversalIN4cute5tupleIJiiiiEEENS1_10collective13CollectiveMmaINS1_35MainloopSm100TmaUmmaWarpSpecializedILi17ELi2ELi4ENS5_IJNS4_1CILi1EEENSA_ILi4EEESB_EEEEENS5_IJNSA_ILi64EEENSA_ILi128EEESF_EEENS_12float_e5m2_tENS5_IJlSB_lEEESI_SJ_NS4_8TiledMMAINS4_8MMA_AtomIJNS4_10MMA_TraitsINS4_19SM100_MMA_F8F6F4_SSEJSI_SI_fSF_SG_NS4_17integral_constantINS4_4UMMA5MajorELSQ_0EEESR_NSO_INSP_7ScaleInELSS_0EEEST_EEEEEENS4_6LayoutINS5_IJSB_SB_SB_EEENS5_IJNSA_ILi0EEESY_SY_EEEEENS5_IJNS4_10UnderscoreES11_S11_EEEEENS4_23SM90_TMA_LOAD_MULTICASTENS4_14ComposedLayoutINS4_7SwizzleILi2ELi4ELi3EEENS4_18smem_ptr_flag_bitsILi8EEENSW_INS5_IJNSA_ILi8EEESF_EEENS5_IJSF_SB_EEEEEEEvNS4_8identityENS4_13SM90_TMA_LOADES1E_vS1F_EENS_8epilogue10collective18CollectiveEpilogueINS1I_23Sm100TmaWarpSpecializedILi2ELi2ELi32ELb0ELb0EEEJSH_NS5_IJNSW_ISF_SB_EES1N_EEESI_SJ_SI_SJ_NS1I_6fusion15FusionCallbacksIS1M_NS1P_17LinearCombinationISI_fSI_fLNS_15FloatRoundStyleE2EEESH_S1O_JEEENS4_5SM1004TMEM4LOAD26SM100_TMEM_LOAD_16dp32b32xES1G_S1E_NS4_39AutoVectorizingCopyWithAssumedAlignmentILi128EEENS4_14SM90_TMA_STOREES1E_S20_S20_EEEvvEEEEvNT_6ParamsE:
[----:B------:R-:W1:Y:S01]  /*0000*/  LDC R1, c[0x0][0x37c] ;  /* 0x0000df00ff017b82 */ /* 0x000e620000000800 */
[----:B------:R-:W2:Y:S01]  /*0010*/  S2R R93, SR_TID.X ;  /* 0x00000000005d7919 */ /* 0x000ea20000002100 */
[----:B------:R-:W3:Y:S01]  /*0020*/  LDCU.64 UR8, c[0x0][0x890] ;  /* 0x00011200ff0877ac */ /* 0x000ee20008000a00 */
[----:B------:R-:W-:Y:S02]  /*0030*/  PRMT R84, RZ, 0x7610, R84 ;  /* 0x00007610ff547816 */ /* 0x000fe40000000054 */
[----:B------:R-:W-:Y:S01]  /*0040*/  ELECT P3, URZ, PT ;  /* 0x0000000000ff782f */ /* 0x000fe20003860000 */
[----:B---3--:R-:W-:-:S04]  /*0050*/  UISETP.NE.U32.AND UP0, UPT, UR8, URZ, UPT ;  /* 0x000000ff0800728c */ /* 0x008fc8000bf05070 */
[----:B------:R-:W-:Y:S01]  /*0060*/  UISETP.NE.AND.EX UP0, UPT, UR9, URZ, UPT, UP0 ;  /* 0x000000ff0900728c */ /* 0x000fe2000bf05300 */
[----:B--2---:R-:W-:-:S05]  /*0070*/  SHF.R.U32.HI R85, RZ, 0x5, R93 ;  /* 0x00000005ff557819 */ /* 0x004fca000001165d */
[----:B------:R-:W2:Y:S02]  /*0080*/  SHFL.IDX PT, R0, R85, RZ, 0x1f ;  /* 0x00001fff55007589 */ /* 0x000ea400000e0000 */
[----:B--2---:R-:W-:Y:S01]  /*0090*/  R2UR UR17, R0 ;  /* 0x00000000001172ca */ /* 0x004fe200000e0000 */
[----:B-1----:R-:W-:-:S14]  /*00a0*/  BRA.U UP0, `(.L_x_0) ;  /* 0x0000000100307547 */ /* 0x002fdc000b800000 */
[----:B------:R-:W1:Y:S02]  /*00b0*/  LDCU.64 UR4, c[0x0][0x888] ;  /* 0x00011100ff0477ac */ /* 0x000e640008000a00 */
[----:B-1----:R-:W-:-:S04]  /*00c0*/  UISETP.NE.U32.AND UP0, UPT, UR4, URZ, UPT ;  /* 0x000000ff0400728c */ /* 0x002fc8000bf05070 */
[----:B------:R-:W-:-:S09]  /*00d0*/  UISETP.NE.AND.EX UP0, UPT, UR5, URZ, UPT, UP0 ;  /* 0x000000ff0500728c */ /* 0x000fd2000bf05300 */
[----:B------:R-:W-:Y:S05]  /*00e0*/  BRA.U !UP0, `(.L_x_1) ;  /* 0x0000000108147547 */ /* 0x000fea000b800000 */
[----:B------:R-:W1:Y:S01]  /*00f0*/  LDC.64 R2, c[0x0][0x888] ;  /* 0x00022200ff027b82 */ /* 0x000e620000000a00 */
[----:B------:R-:W1:Y:S02]  /*0100*/  LDCU.64 UR4, c[0x0][0x358] ;  /* 0x00006b00ff0477ac */ /* 0x000e640008000a00 */
[----:B-1----:R1:W5:Y:S01]  /*0110*/  LDG.E R41, desc[UR4][R2.64] ;  /* 0x0000000402297981 */ /* 0x002362000c1e1900 */
[----:B------:R-:W-:Y:S01]  /*0120*/  HFMA2 R84, -RZ, RZ, 0, 5.9604644775390625e-08 ;  /* 0x00000001ff547431 */ /* 0x000fe200000001ff */
[----:B------:R-:W-:Y:S05]  /*0130*/  BRA `(.L_x_0) ;  /* 0x00000000000c7947 */ /* 0x000fea0003800000 */
.L_x_1:
[----:B------:R-:W1:Y:S01]  /*0140*/  LDCU UR4, c[0x0][0x880] ;  /* 0x00011000ff0477ac */ /* 0x000e620008000800 */
[----:B------:R-:W-:Y:S01]  /*0150*/  HFMA2 R84, -RZ, RZ, 0, 5.9604644775390625e-08 ;  /* 0x00000001ff547431 */ /* 0x000fe200000001ff */
[----:B-1----:R-:W-:-:S07]  /*0160*/  MOV R41, UR4 ;  /* 0x0000000400297c02 */ /* 0x002fce0008000f00 */
.L_x_0:
[----:B------:R-:W2:Y:S02]  /*0170*/  LDCU.64 UR4, c[0x0][0x8b0] ;  /* 0x00011600ff0477ac */ /* 0x000ea40008000a00 */
[----:B--2---:R-:W-:-:S04]  /*0180*/  UISETP.NE.U32.AND UP0, UPT, UR4, URZ, UPT ;  /* 0x000000ff0400728c */ /* 0x004fc8000bf05070 */
[----:B------:R-:W-:-:S09]  /*0190*/  UISETP.NE.AND.EX UP0, UPT, UR5, URZ, UPT, UP0 ;  /* 0x000000ff0500728c */ /* 0x000fd2000bf05300 */
[----:B------:R-:W-:Y:S05]  /*01a0*/  BRA.U UP0, `(.L_x_2) ;  /* 0x0000000100287547 */ /* 0x000fea000b800000 */
[----:B------:R-:W2:Y:S02]  /*01b0*/  LDCU.64 UR4, c[0x0][0x8a8] ;  /* 0x00011500ff0477ac */ /* 0x000ea40008000a00 */
[----:B--2---:R-:W-:-:S04]  /*01c0*/  UISETP.NE.U32.AND UP0, UPT, UR4, URZ, UPT ;  /* 0x000000ff0400728c */ /* 0x004fc8000bf05070 */
[----:B------:R-:W-:-:S09]  /*01d0*/  UISETP.NE.AND.EX UP0, UPT, UR5, URZ, UPT, UP0 ;  /* 0x000000ff0500728c */ /* 0x000fd2000bf05300 */
[----:B------:R-:W-:Y:S05]  /*01e0*/  BRA.U !UP0, `(.L_x_3) ;  /* 0x0000000108107547 */ /* 0x000fea000b800000 */
[----:B------:R-:W2:Y:S01]  /*01f0*/  LDC.64 R38, c[0x0][0x8a8] ;  /* 0x00022a00ff267b82 */ /* 0x000ea20000000a00 */
[----:B------:R-:W2:Y:S02]  /*0200*/  LDCU.64 UR4, c[0x0][0x358] ;  /* 0x00006b00ff0477ac */ /* 0x000ea40008000a00 */
[----:B--2---:R2:W5:Y:S01]  /*0210*/  LDG.E R38, desc[UR4][R38.64] ;  /* 0x0000000426267981 */ /* 0x004562000c1e1900 */
[----:B------:R-:W-:Y:S05]  /*0220*/  BRA `(.L_x_2) ;  /* 0x0000000000087947 */ /* 0x000fea0003800000 */
.L_x_3:
[----:B------:R-:W2:Y:S02]  /*0230*/  LDCU UR4, c[0x0][0x8a0] ;  /* 0x00011400ff0477ac */ /* 0x000ea40008000800 */
[----:B--2---:R-:W-:Y:S02]  /*0240*/  MOV R38, UR4 ;  /* 0x0000000400267c02 */ /* 0x004fe40008000f00 */
.L_x_2:
[----:B------:R-:W-:Y:S01]  /*0250*/  IMAD.U32 R0, RZ, RZ, UR17 ;  /* 0x00000011ff007e24 */ /* 0x000fe2000f8e00ff */
[----:B------:R-:W-:Y:S04]  /*0260*/  BSSY.RECONVERGENT B0, `(.L_x_4) ;  /* 0x000000c000007945 */ /* 0x000fe80003800200 */
[C---:B------:R-:W-:Y:S02]  /*0270*/  ISETP.NE.OR P1, PT, R0.reuse, 0x1, !P3 ;  /* 0x000000010000780c */ /* 0x040fe40005f25670 */
[----:B------:R-:W-:-:S11]  /*0280*/  ISETP.NE.OR P0, PT, R0, 0x3, !P3 ;  /* 0x000000030000780c */ /* 0x000fd60005f05670 */
[----:B------:R-:W-:Y:S05]  /*0290*/  @P1 BRA `(.L_x_5) ;  /* 0x0000000000201947 */ /* 0x000fea0003800000 */
[----:B------:R-:W3:Y:S02]  /*02a0*/  LDCU.64 UR4, c[0x0][0x348] ;  /* 0x00006900ff0477ac */ /* 0x000ee40008000a00 */
[----:B---3--:R-:W-:Y:S02]  /*02b0*/  UIADD3 UR6, UP1, UPT, UR4, 0x80, URZ ;  /* 0x0000008004067890 */ /* 0x008fe4000ff3e0ff */
[----:B------:R-:W-:Y:S02]  /*02c0*/  UIADD3 UR4, UP0, UPT, UR4, 0x180, URZ ;  /* 0x0000018004047890 */ /* 0x000fe4000ff1e0ff */
[----:B------:R-:W-:Y:S02]  /*02d0*/  UIADD3.X UR7, UPT, UPT, URZ, UR5, URZ, UP1, !UPT ;  /* 0x00000005ff077290 */ /* 0x000fe40008ffe4ff */
[----:B------:R-:W-:-:S07]  /*02e0*/  UIADD3.X UR5, UPT, UPT, URZ, UR5, URZ, UP0, !UPT ;  /* 0x00000005ff057290 */ /* 0x000fce00087fe4ff */
[----:B------:R3:W-:Y:S02]  /*02f0*/  UTMACCTL.PF [UR6] ;  /* 0x00000000060079b9 */ /* 0x0007e40008040000 */
[----:B------:R3:W-:Y:S02]  /*0300*/  UTMACCTL.PF [UR4] ;  /* 0x00000000040079b9 */ /* 0x0007e40008040000 */
[----:B---3--:R-:W-:Y:S01]  /*0310*/  NOP ;  /* 0x0000000000007918 */ /* 0x008fe20000000000 */
.L_x_5:
[----:B------:R-:W-:Y:S05]  /*0320*/  BSYNC.RECONVERGENT B0 ;  /* 0x0000000000007941 */ /* 0x000fea0003800200 */
.L_x_4:
[----:B------:R-:W-:Y:S04]  /*0330*/  BSSY.RECONVERGENT B0, `(.L_x_6) ;  /* 0x000000a000007945 */ /* 0x000fe80003800200 */
        /* <DEDUP_REMOVED lines=9> */
.L_x_7:
[----:B------:R-:W-:Y:S05]  /*03d0*/  BSYNC.RECONVERGENT B0 ;  /* 0x0000000000007941 */ /* 0x000fea0003800200 */
.L_x_6:
[----:B------:R-:W3:Y:S01]  /*03e0*/  LDCU.64 UR4, c[0x0][0x888] ;  /* 0x00011100ff0477ac */ /* 0x000ee20008000a00 */
[----:B------:R-:W-:Y:S02]  /*03f0*/  UISETP.EQ.U32.AND UP1, UPT, UR8, URZ, UPT ;  /* 0x000000ff0800728c */ /* 0x000fe4000bf22070 */
[----:B------:R-:W-:Y:S02]  /*0400*/  UPLOP3.LUT UP3, UPT, UPT, UPT, UPT, 0x80, 0x8 ;  /* 0x000000000008789c */ /* 0x000fe40003f6f070 */
[----:B---3--:R-:W-:-:S04]  /*0410*/  UISETP.NE.U32.AND UP0, UPT, UR4, URZ, UPT ;  /* 0x000000ff0400728c */ /* 0x008fc8000bf05070 */
[----:B------:R-:W-:-:S04]  /*0420*/  UISETP.NE.AND.EX UP0, UPT, UR5, URZ, UPT, UP0 ;  /* 0x000000ff0500728c */ /* 0x000fc8000bf05300 */
[----:B------:R-:W-:-:S04]  /*0430*/  UISETP.EQ.OR.EX UP2, UPT, UR9, URZ, !UP0, UP1 ;  /* 0x000000ff0900728c */ /* 0x000fc8000c742710 */
[----:B------:R-:W-:-:S06]  /*0440*/  UP2UR UR4, UPR, URZ, 0x4 ;  /* 0x00000004ff047883 */ /* 0x000fcc0008000000 */
[----:B------:R-:W-:Y:S01]  /*0450*/  MOV R86, UR4 ;  /* 0x0000000400567c02 */ /* 0x000fe20008000f00 */
[----:B------:R-:W-:Y:S06]  /*0460*/  BRA.U !UP2, `(.L_x_8) ;  /* 0x000000010a207547 */ /* 0x000fec000b800000 */
[----:B------:R-:W-:Y:S01]  /*0470*/  UISETP.NE.U32.AND UP1, UPT, UR8, URZ, UPT ;  /* 0x000000ff0800728c */ /* 0x000fe2000bf25070 */
[----:B-----5:R-:W-:Y:S01]  /*0480*/  FSETP.NEU.AND P0, PT, R41, RZ, PT ;  /* 0x000000ff2900720b */ /* 0x020fe20003f0d000 */
[----:B------:R-:W-:Y:S02]  /*0490*/  USEL UR4, URZ, 0xffffffff, UP0 ;  /* 0xffffffffff047887 */ /* 0x000fe40008000000 */
[----:B------:R-:W-:-:S10]  /*04a0*/  UISETP.NE.AND.EX UP1, UPT, UR9, URZ, UPT, UP1 ;  /* 0x000000ff0900728c */ /* 0x000fd4000bf25310 */
[----:B------:R-:W-:Y:S01]  /*04b0*/  VOTEU.ANY UP0, P0 ;  /* 0x0000000000ff7886 */ /* 0x000fe20000000100 */
[----:B------:R-:W-:-:S04]  /*04c0*/  @!UP1 USEL UR4, URZ, 0xffffffff, UP0 ;  /* 0xffffffffff049887 */ /* 0x000fc80008000000 */
[----:B------:R-:W-:-:S04]  /*04d0*/  ULOP3.LUT UR4, UR4, 0x1, URZ, 0xc0, !UPT ;  /* 0x0000000104047892 */ /* 0x000fc8000f8ec0ff */
[----:B------:R-:W-:-:S11]  /*04e0*/  UISETP.NE.U32.AND UP3, UPT, UR4, 0x1, UPT ;  /* 0x000000010400788c */ /* 0x000fd6000bf65070 */
.L_x_8:
[----:B-1----:R-:W1:Y:S01]  /*04f0*/  SHFL.IDX PT, R2, R85, RZ, 0x1f ;  /* 0x00001fff55027589 */ /* 0x002e6200000e0000 */
[----:B------:R-:W-:-:S04]  /*0500*/  UISETP.NE.AND UP0, UPT, UR17, 0x2, UPT ;  /* 0x000000021100788c */ /* 0x000fc8000bf05270 */
[----:B------:R-:W-:Y:S01]  /*0510*/  USEL UR38, URZ, 0x1, UP0 ;  /* 0x00000001ff267887 */ /* 0x000fe20008000000 */
[----:B-1----:R-:W-:-:S13]  /*0520*/  ISETP.NE.AND P0, PT, R2, RZ, PT ;  /* 0x000000ff0200720c */ /* 0x002fda0003f05270 */
[----:B------:R-:W-:Y:S05]  /*0530*/  @P0 BRA `(.L_x_9) ;  /* 0x0000000000cc0947 */ /* 0x000fea0003800000 */
[----:B------:R-:W-:Y:S01]  /*0540*/  ELECT P0, URZ, PT ;  /* 0x0000000000ff782f */ /* 0x000fe20003800000 */
[----:B------:R-:W-:-:S12]  /*0550*/  BSSY.RECONVERGENT B0, `(.L_x_9) ;  /* 0x0000031000007945 */ /* 0x000fd80003800200 */
[----:B------:R-:W-:Y:S05]  /*0560*/  @!P0 BRA `(.L_x_10) ;  /* 0x0000000000bc8947 */ /* 0x000fea0003800000 */
[----:B------:R-:W1:Y:S01]  /*0570*/  S2UR UR4, SR_CgaCtaId ;  /* 0x00000000000479c3 */ /* 0x000e620000008800 */
[----:B------:R-:W-:Y:S01]  /*0580*/  UMOV UR5, 0x400 ;  /* 0x0000040000057882 */ /* 0x000fe20000000000 */
[----:B------:R-:W-:Y:S01]  /*0590*/  UMOV UR8, 0x1 ;  /* 0x0000000100087882 */ /* 0x000fe20000000000 */
[----:B------:R-:W-:Y:S01]  /*05a0*/  UMOV UR6, 0x4 ;  /* 0x0000000400067882 */ /* 0x000fe20000000000 */
[----:B------:R-:W-:-:S04]  /*05b0*/  UIADD3 UR8, UPT, UPT, -UR8, 0x100000, URZ ;  /* 0x0010000008087890 */ /* 0x000fc8000fffe1ff */
[----:B------:R-:W-:Y:S02]  /*05c0*/  USHF.L.U32 UR9, UR8, 0xb, URZ ;  /* 0x0000000b08097899 */ /* 0x000fe400080006ff */
[----:B------:R-:W-:Y:S02]  /*05d0*/  USHF.L.U32 UR8, UR8, 0x1, URZ ;  /* 0x0000000108087899 */ /* 0x000fe400080006ff */
[----:B------:R-:W-:-:S04]  /*05e0*/  UIADD3 UR6, UPT, UPT, -UR6, 0x100000, URZ ;  /* 0x0010000006067890 */ /* 0x000fc8000fffe1ff */
[----:B------:R-:W-:Y:S02]  /*05f0*/  USHF.L.U32 UR7, UR6, 0xb, URZ ;  /* 0x0000000b06077899 */ /* 0x000fe400080006ff */
[----:B------:R-:W-:Y:S02]  /*0600*/  USHF.L.U32 UR6, UR6, 0x1, URZ ;  /* 0x0000000106067899 */ /* 0x000fe400080006ff */
[----:B-1----:R-:W-:Y:S01]  /*0610*/  ULEA UR4, UR4, UR5, 0x18 ;  /* 0x0000000504047291 */ /* 0x002fe2000f8ec0ff */
[----:B------:R-:W1:Y:S11]  /*0620*/  FENCE.VIEW.ASYNC.S ;  /* 0x00000000000073c6 */ /* 0x000e760000000000 */
[----:B-1----:R1:W3:Y:S01]  /*0630*/  SYNCS.EXCH.64 URZ, [UR4], UR8 ;  /* 0x0000000804ff75b2 */ /* 0x0022e20008000100 */
[----:B------:R1:W4:Y:S01]  /*0640*/  SYNCS.EXCH.64 URZ, [UR4+0x88], UR6 ;  /* 0x0000880604ff75b2 */ /* 0x0003220008000100 */
[----:B------:R1:W1:Y:S01]  /*0650*/  SYNCS.EXCH.64 URZ, [UR4+0x8], UR8 ;  /* 0x0000080804ff75b2 */ /* 0x0002620008000100 */
        /* <DEDUP_REMOVED lines=31> */
[----:B---34-:R-:W-:Y:S01]  /*0850*/  NOP ;  /* 0x0000000000007918 */ /* 0x018fe20000000000 */
.L_x_10:
[----:B-1----:R-:W-:Y:S05]  /*0860*/  BSYNC.RECONVERGENT B0 ;  /* 0x0000000000007941 */ /* 0x002fea0003800200 */
.L_x_9:
[----:B------:R-:W1:Y:S01]  /*0870*/  SHFL.IDX PT, R2, R85, RZ, 0x1f ;  /* 0x00001fff55027589 */ /* 0x000e6200000e0000 */
[----:B------:R-:W-:Y:S01]  /*0880*/  NOP ;  /* 0x0000000000007918 */ /* 0x000fe20000000000 */
[----:B-1----:R-:W-:-:S13]  /*0890*/  ISETP.NE.AND P0, PT, R2, 0x1, PT ;  /* 0x000000010200780c */ /* 0x002fda0003f05270 */
[----:B------:R-:W-:Y:S05]  /*08a0*/  @P0 BRA `(.L_x_11) ;  /* 0x0000000000480947 */ /* 0x000fea0003800000 */
        /* <DEDUP_REMOVED lines=9> */
[----:B------:R-:W-:Y:S01]  /*0940*/  USHF.L.U32 UR6, UR6, 0x1, URZ ;  /* 0x0000000106067899 */ /* 0x000fe200080006ff */
[----:B------:R-:W-:Y:S01]  /*0950*/  ELECT P0, URZ, PT ;  /* 0x0000000000ff782f */ /* 0x000fe20003800000 */
[----:B-1----:R-:W-:Y:S01]  /*0960*/  ULEA UR4, UR4, UR5, 0x18 ;  /* 0x0000000504047291 */ /* 0x002fe2000f8ec0ff */
[----:B------:R-:W1:Y:S11]  /*0970*/  FENCE.VIEW.ASYNC.S ;  /* 0x00000000000073c6 */ /* 0x000e760000000000 */
[----:B-1----:R1:W3:Y:S01]  /*0980*/  SYNCS.EXCH.64 URZ, [UR4+0x110], UR8 ;  /* 0x0001100804ff75b2 */ /* 0x0022e20008000100 */
[----:B------:R1:W4:Y:S01]  /*0990*/  SYNCS.EXCH.64 URZ, [UR4+0x120], UR6 ;  /* 0x0001200604ff75b2 */ /* 0x0003220008000100 */
[----:B------:R1:W1:Y:S01]  /*09a0*/  SYNCS.EXCH.64 URZ, [UR4+0x118], UR8 ;  /* 0x0001180804ff75b2 */ /* 0x0002620008000100 */
[----:B------:R1:W1:Y:S01]  /*09b0*/  SYNCS.EXCH.64 URZ, [UR4+0x128], UR6 ;  /* 0x0001280604ff75b2 */ /* 0x0002620008000100 */
[----:B------:R-:W-:Y:S01]  /*09c0*/  NOP ;  /* 0x0000000000007918 */ /* 0x000fe20000000000 */
.L_x_11:
[----:B------:R-:W2:Y:S01]  /*09d0*/  SHFL.IDX PT, R2, R85, RZ, 0x1f ;  /* 0x00001fff55027589 */ /* 0x000ea200000e0000 */
[----:B------:R-:W-:Y:S01]  /*09e0*/  NOP ;  /* 0x0000000000007918 */ /* 0x000fe20000000000 */
[----:B--2---:R-:W-:-:S13]  /*09f0*/  ISETP.NE.AND P0, PT, R2, 0x3, PT ;  /* 0x000000030200780c */ /* 0x004fda0003f05270 */
[----:B------:R-:W-:Y:S05]  /*0a00*/  @P0 BRA `(.L_x_12) ;  /* 0x0000000000300947 */ /* 0x000fea0003800000 */
[----:B-1----:R-:W1:Y:S01]  /*0a10*/  S2UR UR6, SR_CgaCtaId ;  /* 0x00000000000679c3 */ /* 0x002e620000008800 */
[----:B------:R-:W-:Y:S01]  /*0a20*/  UMOV UR4, 0x400 ;  /* 0x0000040000047882 */ /* 0x000fe20000000000 */
[----:B------:R-:W-:Y:S01]  /*0a30*/  UMOV UR5, 0x20 ;  /* 0x0000002000057882 */ /* 0x000fe20000000000 */
[----:B------:R-:W-:Y:S01]  /*0a40*/  ELECT P0, URZ, PT ;  /* 0x0000000000ff782f */ /* 0x000fe20003800000 */
[----:B-1----:R-:W-:Y:S02]  /*0a50*/  ULEA UR6, UR6, UR4, 0x18 ;  /* 0x0000000406067291 */ /* 0x002fe4000f8ec0ff */
[----:B------:R-:W-:-:S04]  /*0a60*/  UIADD3 UR4, UPT, UPT, -UR5, 0x100000, URZ ;  /* 0x0010000005047890 */ /* 0x000fc8000fffe1ff */
[----:B------:R-:W-:Y:S02]  /*0a70*/  USHF.L.U32 UR5, UR4, 0xb, URZ ;  /* 0x0000000b04057899 */ /* 0x000fe400080006ff */
[----:B------:R-:W-:Y:S01]  /*0a80*/  USHF.L.U32 UR4, UR4, 0x1, URZ ;  /* 0x0000000104047899 */ /* 0x000fe200080006ff */
[----:B------:R-:W1:Y:S11]  /*0a90*/  FENCE.VIEW.ASYNC.S ;  /* 0x00000000000073c6 */ /* 0x000e760000000000 */
[----:B-1----:R2:W1:Y:S01]  /*0aa0*/  SYNCS.EXCH.64 URZ, [UR6+0x130], UR4 ;  /* 0x0001300406ff75b2 */ /* 0x0024620008000100 */
[----:B------:R2:W1:Y:S02]  /*0ab0*/  SYNCS.EXCH.64 URZ, [UR6+0x138], UR4 ;  /* 0x0001380406ff75b2 */ /* 0x0004640008000100 */
[----:B--2---:R-:W-:Y:S01]  /*0ac0*/  NOP ;  /* 0x0000000000007918 */ /* 0x004fe20000000000 */
.L_x_12:
[----:B------:R-:W2:Y:S01]  /*0ad0*/  SHFL.IDX PT, R2, R85, RZ, 0x1f ;  /* 0x00001fff55027589 */ /* 0x000ea200000e0000 */
[----:B------:R-:W-:Y:S01]  /*0ae0*/  NOP ;  /* 0x0000000000007918 */ /* 0x000fe20000000000 */
[----:B--2---:R-:W-:-:S13]  /*0af0*/  ISETP.NE.AND P0, PT, R2, 0x4, PT ;  /* 0x000000040200780c */ /* 0x004fda0003f05270 */
[----:B------:R-:W-:Y:S05]  /*0b00*/  @P0 BRA `(.L_x_13) ;  /* 0x00000000004c0947 */ /* 0x000fea0003800000 */
[----:B-1----:R-:W1:Y:S01]  /*0b10*/  S2UR UR6, SR_CgaCtaId ;  /* 0x00000000000679c3 */ /* 0x002e620000008800 */
[----:B------:R-:W-:Y:S01]  /*0b20*/  UMOV UR4, 0x3a0 ;  /* 0x000003a000047882 */ /* 0x000fe20000000000 */
[----:B------:R-:W-:Y:S01]  /*0b30*/  UMOV UR5, 0x400 ;  /* 0x0000040000057882 */ /* 0x000fe20000000000 */
[----:B------:R-:W-:Y:S01]  /*0b40*/  USEL UR4, UR4, 0x320, UP3 ;  /* 0x0000032004047887 */ /* 0x000fe20009800000 */
[----:B------:R-:W-:Y:S01]  /*0b50*/  UMOV UR8, 0x1 ;  /* 0x0000000100087882 */ /* 0x000fe20000000000 */
[----:B------:R-:W-:Y:S01]  /*0b60*/  ELECT P0, URZ, PT ;  /* 0x0000000000ff782f */ /* 0x000fe20003800000 */
[----:B------:R-:W-:-:S04]  /*0b70*/  UIADD3 UR8, UPT, UPT, -UR8, 0x100000, URZ ;  /* 0x0010000008087890 */ /* 0x000fc8000fffe1ff */
[----:B------:R-:W-:Y:S02]  /*0b80*/  USHF.L.U32 UR9, UR8, 0xb, URZ ;  /* 0x0000000b08097899 */ /* 0x000fe400080006ff */
[----:B------:R-:W-:Y:S02]  /*0b90*/  USHF.L.U32 UR8, UR8, 0x1, URZ ;  /* 0x0000000108087899 */ /* 0x000fe400080006ff */
[----:B-1----:R-:W-:Y:S02]  /*0ba0*/  ULEA UR6, UR6, UR5, 0x18 ;  /* 0x0000000506067291 */ /* 0x002fe4000f8ec0ff */
[----:B------:R-:W-:-:S04]  /*0bb0*/  UIADD3 UR4, UPT, UPT, -UR4, 0x100000, URZ ;  /* 0x0010000004047890 */ /* 0x000fc8000fffe1ff */
[----:B------:R-:W-:Y:S02]  /*0bc0*/  USHF.L.U32 UR5, UR4, 0xb, URZ ;  /* 0x0000000b04057899 */ /* 0x000fe400080006ff */
[----:B------:R-:W-:Y:S01]  /*0bd0*/  USHF.L.U32 UR4, UR4, 0x1, URZ ;  /* 0x0000000104047899 */ /* 0x000fe200080006ff */
[----:B------:R-:W1:Y:S03]  /*0be0*/  FENCE.VIEW.ASYNC.S ;  /* 0x00000000000073c6 */ /* 0x000e660000000000 */
[----:B-1----:R2:W1:Y:S08]  /*0bf0*/  SYNCS.EXCH.64 URZ, [UR6+0x140], UR8 ;  /* 0x0001400806ff75b2 */ /* 0x0024700008000100 */
[----:B------:R2:W1:Y:S01]  /*0c00*/  SYNCS.EXCH.64 URZ, [UR6+0x150], UR4 ;  /* 0x0001500406ff75b2 */ /* 0x0004620008000100 */
[----:B------:R2:W1:Y:S01]  /*0c10*/  SYNCS.EXCH.64 URZ, [UR6+0x148], UR8 ;  /* 0x0001480806ff75b2 */ /* 0x0004620008000100 */
[----:B------:R2:W1:Y:S02]  /*0c20*/  SYNCS.EXCH.64 URZ, [UR6+0x158], UR4 ;  /* 0x0001580406ff75b2 */ /* 0x0004640008000100 */
[----:B--2---:R-:W-:Y:S01]  /*0c30*/  NOP ;  /* 0x0000000000007918 */ /* 0x004fe20000000000 */
.L_x_13:
[----:B------:R-:W2:Y:S01]  /*0c40*/  SHFL.IDX PT, R2, R85, RZ, 0x1f ;  /* 0x00001fff55027589 */ /* 0x000ea200000e0000 */
[----:B------:R-:W-:Y:S01]  /*0c50*/  NOP ;  /* 0x0000000000007918 */ /* 0x000fe20000000000 */
[----:B--2---:R-:W-:-:S13]  /*0c60*/  ISETP.NE.AND P0, PT, R2, 0x5, PT ;  /* 0x000000050200780c */ /* 0x004fda0003f05270 */
[----:B------:R-:W-:Y:S05]  /*0c70*/  @P0 BRA `(.L_x_14) ;  /* 0x0000000000580947 */ /* 0x000fea0003800000 */
[----:B-1----:R-:W1:Y:S01]  /*0c80*/  S2UR UR4, SR_CgaCtaId ;  /* 0x00000000000479c3 */ /* 0x002e620000008800 */
        /* <DEDUP_REMOVED lines=12> */
[----:B-1----:R2:W1:Y:S01]  /*0d50*/  SYNCS.EXCH.64 URZ, [UR4+0x160], UR8 ;  /* 0x0001600804ff75b2 */ /* 0x0024620008000100 */
[----:B------:R2:W1:Y:S01]  /*0d60*/  SYNCS.EXCH.64 URZ, [UR4+0x180], UR6 ;  /* 0x0001800604ff75b2 */ /* 0x0004620008000100 */
[----:B------:R2:W1:Y:S01]  /*0d70*/  SYNCS.EXCH.64 URZ, [UR4+0x168], UR8 ;  /* 0x0001680804ff75b2 */ /* 0x0004620008000100 */
[----:B------:R2:W1:Y:S01]  /*0d80*/  SYNCS.EXCH.64 URZ, [UR4+0x188], UR6 ;  /* 0x0001880604ff75b2 */ /* 0x0004620008000100 */
[----:B------:R2:W1:Y:S01]  /*0d90*/  SYNCS.EXCH.64 URZ, [UR4+0x170], UR8 ;  /* 0x0001700804ff75b2 */ /* 0x0004620008000100 */
[----:B------:R2:W1:Y:S01]  /*0da0*/  SYNCS.EXCH.64 URZ, [UR4+0x190], UR6 ;  /* 0x0001900604ff75b2 */ /* 0x0004620008000100 */
[----:B------:R2:W1:Y:S01]  /*0db0*/  SYNCS.EXCH.64 URZ, [UR4+0x178], UR8 ;  /* 0x0001780804ff75b2 */ /* 0x0004620008000100 */
[----:B------:R2:W1:Y:S02]  /*0dc0*/  SYNCS.EXCH.64 URZ, [UR4+0x198], UR6 ;  /* 0x0001980604ff75b2 */ /* 0x0004640008000100 */
[----:B--2---:R-:W-:Y:S01]  /*0dd0*/  NOP ;  /* 0x0000000000007918 */ /* 0x004fe20000000000 */
.L_x_14:
[----:B------:R-:W2:Y:S01]  /*0de0*/  SHFL.IDX PT, R2, R85, RZ, 0x1f ;  /* 0x00001fff55027589 */ /* 0x000ea200000e0000 */
[----:B------:R-:W-:Y:S01]  /*0df0*/  NOP ;  /* 0x0000000000007918 */ /* 0x000fe20000000000 */
[----:B--2---:R-:W-:-:S13]  /*0e00*/  ISETP.NE.AND P0, PT, R2, 0x3, PT ;  /* 0x000000030200780c */ /* 0x004fda0003f05270 */
[----:B------:R-:W-:Y:S05]  /*0e10*/  @P0 BRA `(.L_x_15) ;  /* 0x0000000000380947 */ /* 0x000fea0003800000 */
[----:B------:R-:W2:Y:S01]  /*0e20*/  S2UR UR5, SR_CgaCtaId ;  /* 0x00000000000579c3 */ /* 0x000ea20000008800 */
[----:B-1----:R-:W-:Y:S01]  /*0e30*/  UMOV UR4, 0x400 ;  /* 0x0000040000047882 */ /* 0x002fe20000000000 */
[----:B------:R-:W-:Y:S01]  /*0e40*/  UMOV UR6, 0x20 ;  /* 0x0000002000067882 */ /* 0x000fe20000000000 */
[----:B------:R-:W-:Y:S01]  /*0e50*/  ELECT P0, URZ, PT ;  /* 0x0000000000ff782f */ /* 0x000fe20003800000 */
[----:B------:R-:W-:-:S04]  /*0e60*/  UIADD3 UR6, UPT, UPT, -UR6, 0x100000, URZ ;  /* 0x0010000006067890 */ /* 0x000fc8000fffe1ff */
[----:B------:R-:W-:Y:S02]  /*0e70*/  USHF.L.U32 UR7, UR6, 0xb, URZ ;  /* 0x0000000b06077899 */ /* 0x000fe400080006ff */
[----:B------:R-:W-:Y:S02]  /*0e80*/  USHF.L.U32 UR6, UR6, 0x1, URZ ;  /* 0x0000000106067899 */ /* 0x000fe400080006ff */
[----:B--2---:R-:W-:Y:S01]  /*0e90*/  ULEA UR4, UR5, UR4, 0x18 ;  /* 0x0000000405047291 */ /* 0x004fe2000f8ec0ff */
[----:B------:R-:W1:Y:S11]  /*0ea0*/  FENCE.VIEW.ASYNC.S ;  /* 0x00000000000073c6 */ /* 0x000e760000000000 */
[----:B-1----:R2:W1:Y:S01]  /*0eb0*/  SYNCS.EXCH.64 URZ, [UR4+0x1a0], UR6 ;  /* 0x0001a00604ff75b2 */ /* 0x0024620008000100 */
[----:B------:R2:W1:Y:S01]  /*0ec0*/  SYNCS.EXCH.64 URZ, [UR4+0x1b0], UR6 ;  /* 0x0001b00604ff75b2 */ /* 0x0004620008000100 */
[----:B------:R2:W1:Y:S01]  /*0ed0*/  SYNCS.EXCH.64 URZ, [UR4+0x1a8], UR6 ;  /* 0x0001a80604ff75b2 */ /* 0x0004620008000100 */
[----:B------:R2:W1:Y:S02]  /*0ee0*/  SYNCS.EXCH.64 URZ, [UR4+0x1b8], UR6 ;  /* 0x0001b80604ff75b2 */ /* 0x0004640008000100 */
[----:B--2---:R-:W-:Y:S01]  /*0ef0*/  NOP ;  /* 0x0000000000007918 */ /* 0x004fe20000000000 */
.L_x_15:
[----:B-1----:R-:W1:Y:S01]  /*0f00*/  LDCU UR4, c[0x0][0x36c] ;  /* 0x00006d80ff0477ac */ /* 0x002e620008000800 */
[----:B------:R-:W-:Y:S01]  /*0f10*/  ISETP.NE.OR P3, PT, R0, 0x2, !P3 ;  /* 0x000000020000780c */ /* 0x000fe20005f65670 */
[----:B------:R-:W-:Y:S01]  /*0f20*/  NOP ;  /* 0x0000000000007918 */ /* 0x000fe20000000000 */
[----:B------:R-:W-:Y:S01]  /*0f30*/  LOP3.LUT R0, R93, 0x1f, RZ, 0xc0, !PT ;  /* 0x0000001f5d007812 */ /* 0x000fe200078ec0ff */
[----:B------:R-:W-:Y:S02]  /*0f40*/  UISETP.NE.AND UP4, UPT, UR17, URZ, UPT ;  /* 0x000000ff1100728c */ /* 0x000fe4000bf85270 */
[----:B-1----:R-:W-:-:S09]  /*0f50*/  UISETP.EQ.U32.AND UP5, UPT, UR4, 0x1, UPT ;  /* 0x000000010400788c */ /* 0x002fd2000bfa2070 */
[----:B------:R-:W-:Y:S05]  /*0f60*/  BRA.U !UP5, `(.L_x_16) ;  /* 0x000000010d087547 */ /* 0x000fea000b800000 */
[----:B---34-:R-:W-:Y:S01]  /*0f70*/  UCGABAR_ARV ;  /* 0x00000000000079c7 */ /* 0x018fe20008000000 */
[----:B------:R-:W-:Y:S05]  /*0f80*/  BRA `(.L_x_17) ;  /* 0x0000000000047947 */ /* 0x000fea0003800000 */
.L_x_16:
[----:B---34-:R-:W-:Y:S01]  /*0f90*/  NOP ;  /* 0x0000000000007918 */ /* 0x018fe20000000000 */
.L_x_17:
[----:B------:R-:W1:Y:S01]  /*0fa0*/  S2UR UR7, SR_CTAID.X ;  /* 0x00000000000779c3 */ /* 0x000e620000002500 */
[----:B------:R-:W-:-:S05]  /*0fb0*/  CS2R.32 R3, SR_CgaSize ;  /* 0x0000000000037805 */ /* 0x000fca0000008a00 */
[----:B------:R-:W-:-:S05]  /*0fc0*/  IMAD R3, R3, -0xa0, RZ ;  /* 0xffffff6003037824 */ /* 0x000fca00078e02ff */
[----:B------:R-:W-:-:S14]  /*0fd0*/  R2UR UR5, R3 ;  /* 0x00000000030572ca */ /* 0x000fdc00000e0000 */
[----:B------:R-:W2:Y:S01]  /*0fe0*/  LDCU UR5, c[0x0][UR5+0x2b0] ;  /* 0x00005600050577ac */ /* 0x000ea20008000800 */
[----:B------:R-:W-:-:S05]  /*0ff0*/  CS2R.32 R3, SR_CgaSize ;  /* 0x0000000000037805 */ /* 0x000fca0000008a00 */
[----:B------:R-:W-:-:S05]  /*1000*/  IMAD R3, R3, -0xa0, RZ ;  /* 0xffffff6003037824 */ /* 0x000fca00078e02ff */
[----:B------:R-:W-:-:S14]  /*1010*/  R2UR UR4, R3 ;  /* 0x00000000030472ca */ /* 0x000fdc00000e0000 */
[----:B------:R-:W3:Y:S01]  /*1020*/  LDCU UR4, c[0x0][UR4+0x2b4] ;  /* 0x00005680040477ac */ /* 0x000ee20008000800 */
[----:B------:R-:W4:Y:S01]  /*1030*/  S2UR UR8, SR_CTAID.Y ;  /* 0x00000000000879c3 */ /* 0x000f220000002600 */
[----:B------:R-:W3:Y:S01]  /*1040*/  LDCU UR21, c[0x0][0xb24] ;  /* 0x00016480ff1577ac */ /* 0x000ee20008000800 */
[----:B------:R-:W-:-:S05]  /*1050*/  CS2R.32 R3, SR_CgaSize ;  /* 0x0000000000037805 */ /* 0x000fca0000008a00 */
[----:B------:R-:W-:-:S05]  /*1060*/  IMAD R3, R3, -0xa0, RZ ;  /* 0xffffff6003037824 */ /* 0x000fca00078e02ff */
[----:B------:R-:W-:-:S14]  /*1070*/  R2UR UR62, R3 ;  /* 0x00000000033e72ca */ /* 0x000fdc00000e0000 */
[----:B------:R-:W4:Y:S01]  /*1080*/  LDCU UR62, c[0x0][UR62+0x2a0] ;  /* 0x000054003e3e77ac */ /* 0x000f220008000800 */
[----:B------:R-:W4:Y:S01]  /*1090*/  S2UR UR9, SR_CgaCtaId ;  /* 0x00000000000979c3 */ /* 0x000f220000008800 */
[----:B------:R-:W-:-:S05]  /*10a0*/  CS2R.32 R3, SR_CgaSize ;  /* 0x0000000000037805 */ /* 0x000fca0000008a00 */
[----:B------:R-:W-:-:S05]  /*10b0*/  IMAD R3, R3, -0xa0, RZ ;  /* 0xffffff6003037824 */ /* 0x000fca00078e02ff */
[----:B------:R-:W-:-:S14]  /*10c0*/  R2UR UR59, R3 ;  /* 0x00000000033b72ca */ /* 0x000fdc00000e0000 */
[----:B------:R-:W4:Y:S01]  /*10d0*/  LDCU UR59, c[0x0][UR59+0x2a4] ;  /* 0x000054803b3b77ac */ /* 0x000f220008000800 */
[----:B------:R-:W4:Y:S01]  /*10e0*/  LDCU UR42, c[0x0][0xb24] ;  /* 0x00016480ff2a77ac */ /* 0x000f220008000800 */
[----:B-1----:R-:W-:Y:S01]  /*10f0*/  I2FP.F32.U32 R3, UR7 ;  /* 0x0000000700037c45 */ /* 0x002fe20008201000 */
[----:B------:R-:W1:Y:S01]  /*1100*/  S2UR UR36, SR_CTAID.Z ;  /* 0x00000000002479c3 */ /* 0x000e620000002700 */
[----:B------:R-:W1:Y:S03]  /*1110*/  LDCU UR27, c[0x0][0xb30] ;  /* 0x00016600ff1b77ac */ /* 0x000e660008000800 */
[----:B--2---:R-:W-:Y:S01]  /*1120*/  FMUL R3, R3, UR5 ;  /* 0x0000000503037c20 */ /* 0x004fe20008400000 */
[----:B---3--:R-:W-:Y:S01]  /*1130*/  UISETP.GE.AND UP2, UPT, UR21, 0x1, UPT ;  /* 0x000000011500788c */ /* 0x008fe2000bf46270 */
[----:B----4-:R-:W-:Y:S01]  /*1140*/  I2FP.F32.U32 R2, UR8 ;  /* 0x0000000800027c45 */ /* 0x010fe20008201000 */
[----:B------:R-:W-:Y:S01]  /*1150*/  UMOV UR16, UR7 ;  /* 0x0000000700107c82 */ /* 0x000fe20008000000 */
[----:B------:R-:W-:-:S02]  /*1160*/  UMOV UR20, UR8 ;  /* 0x0000000800147c82 */ /* 0x000fc40008000000 */
[----:B------:R-:W2:Y:S01]  /*1170*/  F2I.U32.TRUNC.NTZ R3, R3 ;  /* 0x0000000300037305 */ /* 0x000ea2000020f000 */
[----:B------:R-:W-:Y:S01]  /*1180*/  FMUL R2, R2, UR4 ;  /* 0x0000000402027c20 */ /* 0x000fe20008400000 */
[----:B------:R-:W-:-:S06]  /*1190*/  USHF.L.U32 UR28, UR9, 0xa, URZ ;  /* 0x0000000a091c7899 */ /* 0x000fcc00080006ff */
[----:B------:R-:W3:Y:S01]  /*11a0*/  F2I.U32.TRUNC.NTZ R2, R2 ;  /* 0x0000000200027305 */ /* 0x000ee2000020f000 */
[----:B--2---:R-:W-:Y:S02]  /*11b0*/  R2UR UR4, R3 ;  /* 0x00000000030472ca */ /* 0x004fe400000e0000 */
[----:B---3--:R-:W-:Y:S02]  /*11c0*/  R2UR UR6, R2 ;  /* 0x00000000020672ca */ /* 0x008fe400000e0000 */
[----:B------:R-:W-:-:S09]  /*11d0*/  PRMT R2, RZ, 0x7610, R2 ;  /* 0x00007610ff027816 */ /* 0x000fd20000000002 */
[----:B------:R-:W-:-:S04]  /*11e0*/  UIADD3 UR5, UPT, UPT, -UR4, URZ, URZ ;  /* 0x000000ff04057290 */ /* 0x000fc8000fffe1ff */
[----:B------:R-:W-:Y:S02]  /*11f0*/  UIMAD UR62, UR62, UR5, UR7 ;  /* 0x000000053e3e72a4 */ /* 0x000fe4000f8e0207 */
[----:B------:R-:W-:-:S04]  /*1200*/  UIADD3 UR4, UPT, UPT, -UR6, URZ, URZ ;  /* 0x000000ff06047290 */ /* 0x000fc8000fffe1ff */
[----:B------:R-:W-:Y:S01]  /*1210*/  UIMAD UR59, UR59, UR4, UR8 ;  /* 0x000000043b3b72a4 */ /* 0x000fe2000f8e0208 */
[----:B-1----:R-:W-:Y:S11]  /*1220*/  BRA.U UP4, `(.L_x_18) ;  /* 0x0000000104407547 */ /* 0x002ff6000b800000 */
[----:B------:R-:W-:Y:S02]  /*1230*/  UISETP.NE.AND UP0, UPT, UR59, URZ, UPT ;  /* 0x000000ff3b00728c */ /* 0x000fe4000bf05270 */
[----:B------:R-:W-:Y:S02]  /*1240*/  UISETP.NE.AND UP1, UPT, UR59, 0x1, UPT ;  /* 0x000000013b00788c */ /* 0x000fe4000bf25270 */
[----:B------:R-:W-:Y:S02]  /*1250*/  UISETP.EQ.OR UP0, UPT, UR62, URZ, !UP0 ;  /* 0x000000ff3e00728c */ /* 0x000fe4000c702670 */
[----:B------:R-:W-:Y:S02]  /*1260*/  USEL UR5, URZ, 0x2, UP1 ;  /* 0x00000002ff057887 */ /* 0x000fe40008800000 */
[----:B------:R-:W-:Y:S02]  /*1270*/  USEL UR8, URZ, 0x1, !UP0 ;  /* 0x00000001ff087887 */ /* 0x000fe4000c000000 */
[----:B------:R-:W-:-:S02]  /*1280*/  UISETP.NE.AND UP0, UPT, UR59, 0x2, UPT ;  /* 0x000000023b00788c */ /* 0x000fc4000bf05270 */
[----:B------:R-:W-:Y:S02]  /*1290*/  UISETP.NE.AND UP1, UPT, UR59, 0x3, UPT ;  /* 0x000000033b00788c */ /* 0x000fe4000bf25270 */
[----:B------:R-:W-:Y:S02]  /*12a0*/  USEL UR4, URZ, 0x4, UP0 ;  /* 0x00000004ff047887 */ /* 0x000fe40008000000 */
[----:B------:R-:W-:Y:S02]  /*12b0*/  UISETP.NE.AND UP0, UPT, UR62, URZ, UPT ;  /* 0x000000ff3e00728c */ /* 0x000fe4000bf05270 */
[----:B------:R-:W-:Y:S02]  /*12c0*/  USEL UR6, URZ, 0x8, UP1 ;  /* 0x00000008ff067887 */ /* 0x000fe40008800000 */
[----:B------:R-:W-:Y:S02]  /*12d0*/  USEL UR7, UR5, 0x2, UP0 ;  /* 0x0000000205077887 */ /* 0x000fe40008000000 */
[----:B------:R-:W-:-:S02]  /*12e0*/  USEL UR4, UR4, 0x4, UP0 ;  /* 0x0000000404047887 */ /* 0x000fc40008000000 */
[----:B------:R-:W-:Y:S02]  /*12f0*/  USEL UR5, UR6, 0x8, UP0 ;  /* 0x0000000806057887 */ /* 0x000fe40008000000 */
[----:B------:R-:W-:-:S04]  /*1300*/  UIADD3 UR4, UPT, UPT, UR4, UR7, UR8 ;  /* 0x0000000704047290 */ /* 0x000fc8000fffe008 */
[----:B------:R-:W-:-:S06]  /*1310*/  UIADD3 UR4, UPT, UPT, UR4, UR5, URZ ;  /* 0x0000000504047290 */ /* 0x000fcc000fffe0ff */
[----:B------:R-:W-:Y:S02]  /*1320*/  MOV R2, UR4 ;  /* 0x0000000400027c02 */ /* 0x000fe40008000f00 */
.L_x_18:
[----:B------:R-:W-:Y:S05]  /*1330*/  BRA.U !UP2, `(.L_x_19) ;  /* 0x000000010ad47547 */ /* 0x000fea000b800000 */
[----:B------:R-:W1:Y:S01]  /*1340*/  LDCU.128 UR12, c[0x0][0xb10] ;  /* 0x00016200ff0c77ac */ /* 0x000e620008000c00 */
[----:B------:R-:W2:Y:S01]  /*1350*/  LDCU UR6, c[0x0][0x370] ;  /* 0x00006e00ff0677ac */ /* 0x000ea20008000800 */
[----:B------:R-:W3:Y:S01]  /*1360*/  LDCU UR5, c[0x0][0x374] ;  /* 0x00006e80ff0577ac */ /* 0x000ee20008000800 */
[----:B------:R-:W4:Y:S01]  /*1370*/  LDCU UR26, c[0x0][0xb0c] ;  /* 0x00016180ff1a77ac */ /* 0x000f220008000800 */
[----:B------:R-:W4:Y:S01]  /*1380*/  LDCU UR4, c[0x0][0xb20] ;  /* 0x00016400ff0477ac */ /* 0x000f220008000800 */
[----:B------:R-:W4:Y:S01]  /*1390*/  LDCU.64 UR8, c[0x0][0xb28] ;  /* 0x00016500ff0877ac */ /* 0x000f220008000a00 */
[----:B-1----:R-:W-:Y:S02]  /*13a0*/  UISETP.NE.AND UP0, UPT, UR14, 0x1, UPT ;  /* 0x000000010e00788c */ /* 0x002fe4000bf05270 */
[----:B---3--:R-:W-:Y:S02]  /*13b0*/  UIMAD.WIDE.U32 UR10, UR5, UR15, URZ ;  /* 0x0000000f050a72a5 */ /* 0x008fe4000f8e00ff */
[----:B--2---:R-:W-:-:S02]  /*13c0*/  UIMAD.WIDE.U32 UR22, UR6, UR12, URZ ;  /* 0x0000000c061672a5 */ /* 0x004fc4000f8e00ff */
[----:B----4-:R-:W-:Y:S02]  /*13d0*/  UISETP.NE.AND UP1, UPT, UR26, 0x1, UPT ;  /* 0x000000011a00788c */ /* 0x010fe4000bf25270 */
[----:B------:R-:W-:Y:S01]  /*13e0*/  UISETP.NE.AND UP2, UPT, UR21, 0x1, UPT ;  /* 0x000000011500788c */ /* 0x000fe2000bf45270 */
[----:B------:R-:W-:Y:S02]  /*13f0*/  UMOV UR10, UR11 ;  /* 0x0000000b000a7c82 */ /* 0x000fe40008000000 */
[----:B------:R-:W-:Y:S01]  /*1400*/  UMOV UR22, UR23 ;  /* 0x0000001700167c82 */ /* 0x000fe20008000000 */
[----:B------:R-:W-:Y:S02]  /*1410*/  @UP0 USHF.R.U32.HI UR5, URZ, UR4, UR10 ;  /* 0x00000004ff050299 */ /* 0x000fe4000801160a */
[----:B------:R-:W-:Y:S02]  /*1420*/  UIMAD.WIDE.U32 UR24, UR20, UR15, URZ ;  /* 0x0000000f141872a5 */ /* 0x000fe4000f8e00ff */
[----:B------:R-:W-:-:S02]  /*1430*/  UIMAD.WIDE.U32 UR10, UR5, UR8, URZ ;  /* 0x00000008050a72a5 */ /* 0x000fc4000f8e00ff */
[----:B------:R-:W-:Y:S02]  /*1440*/  @UP1 USHF.R.U32.HI UR6, URZ, UR13, UR22 ;  /* 0x0000000dff061299 */ /* 0x000fe40008011616 */
[----:B------:R-:W-:Y:S02]  /*1450*/  UIMAD.WIDE.U32 UR18, UR16, UR12, URZ ;  /* 0x0000000c101272a5 */ /* 0x000fe4000f8e00ff */
[----:B------:R-:W-:Y:S01]  /*1460*/  UIMAD.WIDE.U32 UR22, UR6, UR8, URZ ;  /* 0x00000008061672a5 */ /* 0x000fe2000f8e00ff */
[----:B------:R-:W-:Y:S01]  /*1470*/  UMOV UR24, UR25 ;  /* 0x0000001900187c82 */ /* 0x000fe20008000000 */
[----:B------:R-:W-:Y:S01]  /*1480*/  UMOV UR10, UR11 ;  /* 0x0000000b000a7c82 */ /* 0x000fe20008000000 */
[----:B------:R-:W-:Y:S02]  /*1490*/  USHF.R.U32.HI UR24, URZ, UR4, UR24 ;  /* 0x00000004ff187299 */ /* 0x000fe40008011618 */
[----:B------:R-:W-:Y:S02]  /*14a0*/  @UP2 USHF.R.U32.HI UR5, URZ, UR9, UR10 ;  /* 0x00000009ff052299 */ /* 0x000fe4000801160a */
[----:B------:R-:W-:Y:S01]  /*14b0*/  UMOV UR7, UR23 ;  /* 0x0000001700077c82 */ /* 0x000fe20008000000 */
[----:B------:R-:W-:Y:S01]  /*14c0*/  UMOV UR18, UR19 ;  /* 0x0000001300127c82 */ /* 0x000fe20008000000 */
[----:B------:R-:W-:-:S02]  /*14d0*/  @UP2 USHF.R.U32.HI UR6, URZ, UR9, UR7 ;  /* 0x00000009ff062299 */ /* 0x000fc40008011607 */
[----:B------:R-:W-:Y:S02]  /*14e0*/  USHF.R.U32.HI UR13, URZ, UR13, UR18 ;  /* 0x0000000dff0d7299 */ /* 0x000fe40008011612 */
[----:B------:R-:W-:Y:S02]  /*14f0*/  USEL UR4, UR20, UR24, !UP0 ;  /* 0x0000001814047287 */ /* 0x000fe4000c000000 */
[----:B------:R-:W-:Y:S02]  /*1500*/  UIMAD UR7, UR5, UR21, URZ ;  /* 0x00000015050772a4 */ /* 0x000fe4000f8e02ff */
[----:B------:R-:W-:Y:S02]  /*1510*/  USEL UR5, UR16, UR13, !UP1 ;  /* 0x0000000d10057287 */ /* 0x000fe4000c800000 */
[----:B------:R-:W-:Y:S02]  /*1520*/  UIMAD UR12, UR6, UR21, URZ ;  /* 0x00000015060c72a4 */ /* 0x000fe4000f8e02ff */
[----:B------:R-:W-:-:S02]  /*1530*/  UISETP.GE.AND UP0, UPT, UR4, UR7, UPT ;  /* 0x000000070400728c */ /* 0x000fc4000bf06270 */
[----:B------:R-:W-:Y:S02]  /*1540*/  UIMAD.WIDE.U32 UR10, UR4, UR8, URZ ;  /* 0x00000008040a72a5 */ /* 0x000fe4000f8e00ff */
[----:B------:R-:W-:Y:S02]  /*1550*/  UISETP.GE.OR UP0, UPT, UR5, UR12, UP0 ;  /* 0x0000000c0500728c */ /* 0x000fe40008706670 */
[----:B------:R-:W-:Y:S02]  /*1560*/  UIMAD.WIDE.U32 UR12, UR5, UR8, URZ ;  /* 0x00000008050c72a5 */ /* 0x000fe4000f8e00ff */
[----:B------:R-:W-:Y:S01]  /*1570*/  UIADD3 UR10, UPT, UPT, -UR4, URZ, URZ ;  /* 0x000000ff040a7290 */ /* 0x000fe2000fffe1ff */
[----:B------:R-:W-:Y:S01]  /*1580*/  UMOV UR8, UR11 ;  /* 0x0000000b00087c82 */ /* 0x000fe20008000000 */
[----:B------:R-:W-:Y:S02]  /*1590*/  UIADD3 UR11, UPT, UPT, -UR5, URZ, URZ ;  /* 0x000000ff050b7290 */ /* 0x000fe4000fffe1ff */
[----:B------:R-:W-:-:S03]  /*15a0*/  USHF.R.U32.HI UR8, URZ, UR9, UR8 ;  /* 0x00000009ff087299 */ /* 0x000fc60008011608 */
[----:B------:R-:W-:Y:S01]  /*15b0*/  @!UP0 UMOV UR7, UR13 ;  /* 0x0000000d00078c82 */ /* 0x000fe20008000000 */
[----:B------:R-:W-:Y:S02]  /*15c0*/  UIMAD UR20, UR14, UR10, UR20 ;  /* 0x0000000a0e1472a4 */ /* 0x000fe4000f8e0214 */
[----:B------:R-:W-:Y:S02]  /*15d0*/  USEL UR8, UR4, UR8, !UP2 ;  /* 0x0000000804087287 */ /* 0x000fe4000d000000 */
[----:B------:R-:W-:Y:S02]  /*15e0*/  @!UP0 USHF.R.U32.HI UR7, URZ, UR9, UR7 ;  /* 0x00000009ff078299 */ /* 0x000fe40008011607 */
[----:B------:R-:W-:Y:S02]  /*15f0*/  UIADD3 UR9, UPT, UPT, -UR8, URZ, URZ ;  /* 0x000000ff08097290 */ /* 0x000fe4000fffe1ff */
[----:B------:R-:W-:Y:S02]  /*1600*/  @!UP0 USEL UR7, UR5, UR7, !UP2 ;  /* 0x0000000705078287 */ /* 0x000fe4000d000000 */
[----:B------:R-:W-:-:S02]  /*1610*/  UIMAD UR9, UR21, UR9, UR4 ;  /* 0x00000009150972a4 */ /* 0x000fc4000f8e0204 */
[----:B------:R-:W-:Y:S02]  /*1620*/  @!UP0 UIADD3 UR8, UPT, UPT, UR8, -UR7, URZ ;  /* 0x8000000708088290 */ /* 0x000fe4000fffe0ff */
[----:B------:R-:W-:Y:S02]  /*1630*/  @!UP0 UIMAD UR6, UR9, UR6, UR7 ;  /* 0x00000006090682a4 */ /* 0x000fe4000f8e0207 */
[----:B------:R-:W-:Y:S02]  /*1640*/  @!UP0 UIMAD UR4, UR8, UR21, UR5 ;  /* 0x00000015080482a4 */ /* 0x000fe4000f8e0205 */
[----:B------:R-:W-:Y:S02]  /*1650*/  UIMAD UR16, UR26, UR11, UR16 ;  /* 0x0000000b1a1072a4 */ /* 0x000fe4000f8e0210 */
[----:B------:R-:W-:Y:S01]  /*1660*/  UIMAD UR20, UR4, UR14, UR20 ;  /* 0x0000000e041472a4 */ /* 0x000fe2000f8e0214 */
[----:B------:R-:W-:Y:S02]  /*1670*/  @!UP0 UMOV UR5, UR6 ;  /* 0x0000000600058c82 */ /* 0x000fe40008000000 */
[----:B------:R-:W-:-:S12]  /*1680*/  UIMAD UR16, UR5, UR26, UR16 ;  /* 0x0000001a051072a4 */ /* 0x000fd8000f8e0210 */
.L_x_19:
[----:B------:R-:W-:Y:S02]  /*1690*/  UISETP.NE.AND UP1, UPT, UR27, 0x1, UPT ;  /* 0x000000011b00788c */ /* 0x000fe4000bf25270 */
[----:B------:R-:W-:Y:S02]  /*16a0*/  UISETP.NE.AND UP0, UPT, UR17, 0x2, UPT ;  /* 0x000000021100788c */ /* 0x000fe4000bf05270 */
[----:B------:R-:W-:-:S05]  /*16b0*/  ULOP3.LUT UR28, UR28, 0xc00, URZ, 0xc0, !UPT ;  /* 0x00000c001c1c7892 */ /* 0x000fca000f8ec0ff */
[----:B------:R-:W-:Y:S07]  /*16c0*/  BRA.U UP1, `(.L_x_20) ;  /* 0x0000000101447547 */ /* 0x000fee000b800000 */
[----:B------:R-:W1:Y:S01]  /*16d0*/  LDCU.128 UR8, c[0x0][0xb10] ;  /* 0x00016200ff0877ac */ /* 0x000e620008000c00 */
[----:B------:R-:W2:Y:S01]  /*16e0*/  LDCU UR12, c[0x0][0xb0c] ;  /* 0x00016180ff0c77ac */ /* 0x000ea20008000800 */
[----:B------:R-:W3:Y:S01]  /*16f0*/  LDCU UR13, c[0x0][0xb20] ;  /* 0x00016400ff0d77ac */ /* 0x000ee20008000800 */
[----:B-1----:R-:W-:Y:S02]  /*1700*/  UIMAD.WIDE.U32 UR6, UR16, UR8, URZ ;  /* 0x00000008100672a5 */ /* 0x002fe4000f8e00ff */
[----:B------:R-:W-:Y:S02]  /*1710*/  UIMAD.WIDE.U32 UR4, UR20, UR11, URZ ;  /* 0x0000000b140472a5 */ /* 0x000fe4000f8e00ff */
[----:B--2---:R-:W-:Y:S02]  /*1720*/  UISETP.NE.AND UP2, UPT, UR12, 0x1, UPT ;  /* 0x000000010c00788c */ /* 0x004fe4000bf45270 */
[----:B------:R-:W-:Y:S01]  /*1730*/  UISETP.NE.AND UP1, UPT, UR10, 0x1, UPT ;  /* 0x000000010a00788c */ /* 0x000fe2000bf25270 */
[----:B------:R-:W-:-:S02]  /*1740*/  UMOV UR6, UR7 ;  /* 0x0000000700067c82 */ /* 0x000fc40008000000 */
[----:B------:R-:W-:Y:S01]  /*1750*/  UMOV UR4, UR5 ;  /* 0x0000000500047c82 */ /* 0x000fe20008000000 */
[----:B------:R-:W-:Y:S02]  /*1760*/  USHF.R.U32.HI UR6, URZ, UR9, UR6 ;  /* 0x00000009ff067299 */ /* 0x000fe40008011606 */
[----:B---3--:R-:W-:Y:S02]  /*1770*/  USHF.R.U32.HI UR4, URZ, UR13, UR4 ;  /* 0x0000000dff047299 */ /* 0x008fe40008011604 */
[----:B------:R-:W-:Y:S02]  /*1780*/  USEL UR5, UR16, UR6, !UP2 ;  /* 0x0000000610057287 */ /* 0x000fe4000d000000 */
[----:B------:R-:W-:-:S04]  /*1790*/  USEL UR4, UR20, UR4, !UP1 ;  /* 0x0000000414047287 */ /* 0x000fc8000c800000 */
[----:B------:R-:W-:Y:S02]  /*17a0*/  UIADD3 UR6, UPT, UPT, UR5, -UR4, URZ ;  /* 0x8000000405067290 */ /* 0x000fe4000fffe0ff */
[----:B------:R-:W-:Y:S02]  /*17b0*/  UIADD3 UR4, UPT, UPT, -UR5, UR4, URZ ;  /* 0x0000000405047290 */ /* 0x000fe4000fffe1ff */
[----:B------:R-:W-:Y:S02]  /*17c0*/  UIMAD UR20, UR6, UR10, UR20 ;  /* 0x0000000a061472a4 */ /* 0x000fe4000f8e0214 */
[----:B------:R-:W-:-:S12]  /*17d0*/  UIMAD UR16, UR4, UR12, UR16 ;  /* 0x0000000c041072a4 */ /* 0x000fd8000f8e0210 */
.L_x_20:
[----:B------:R-:W-:Y:S05]  /*17e0*/  BRA.U !UP5, `(.L_x_21) ;  /* 0x000000010d0c7547 */ /* 0x000fea000b800000 */
[----:B------:R-:W-:Y:S01]  /*17f0*/  UCGABAR_WAIT ;  /* 0x0000000000007dc7 */ /* 0x000fe20008000000 */
[----:B------:R-:W-:Y:S01]  /*1800*/  CCTL.IVALL ;  /* 0x00000000ff00798f */ /* 0x000fe20002000000 */
[----:B------:R-:W-:Y:S05]  /*1810*/  BRA `(.L_x_22) ;  /* 0x0000000000047947 */ /* 0x000fea0003800000 */
.L_x_21:
[----:B------:R-:W-:Y:S06]  /*1820*/  BAR.SYNC.DEFER_BLOCKING 0x0 ;  /* 0x0000000000007b1d */ /* 0x000fec0000010000 */
.L_x_22:
[----:B------:R-:W-:Y:S05]  /*1830*/  BRA.U UP0, `(.L_x_23) ;  /* 0x0000001900887547 */ /* 0x000fea000b800000 */
[----:B------:R-:W1:Y:S01]  /*1840*/  LDCU UR6, c[0x0][0x38c] ;  /* 0x00007180ff0677ac */ /* 0x000e620008000800 */
[----:B------:R-:W2:Y:S01]  /*1850*/  S2UR UR8, SR_CgaCtaId ;  /* 0x00000000000879c3 */ /* 0x000ea20000008800 */
[----:B------:R-:W-:Y:S01]  /*1860*/  PLOP3.LUT P1, PT, PT, PT, UP3, 0x80, 0x8 ;  /* 0x000000000008781c */ /* 0x000fe20003f2f038 */
[----:B------:R-:W-:Y:S01]  /*1870*/  IMAD.MOV.U32 R12, RZ, RZ, 0x1 ;  /* 0x00000001ff0c7424 */ /* 0x000fe200078e00ff */
[----:B------:R-:W-:Y:S01]  /*1880*/  UMOV UR7, 0x400 ;  /* 0x0000040000077882 */ /* 0x000fe20000000000 */
[----:B------:R-:W-:Y:S01]  /*1890*/  UISETP.NE.AND UP1, UPT, UR17, URZ, UPT ;  /* 0x000000ff1100728c */ /* 0x000fe2000bf25270 */
[----:B------:R-:W-:Y:S02]  /*18a0*/  ISETP.EQ.OR P2, PT, R0, RZ, P3 ;  /* 0x000000ff0000720c */ /* 0x000fe40001f42670 */
[----:B------:R-:W-:Y:S02]  /*18b0*/  CS2R R10, SRZ ;  /* 0x00000000000a7805 */ /* 0x000fe4000001ff00 */
[----:B------:R-:W-:Y:S01]  /*18c0*/  PLOP3.LUT P1, PT, P1, PT, PT, 0x8, 0x80 ;  /* 0x000000000080781c */ /* 0x000fe20000f2e170 */
[----:B------:R-:W-:Y:S01]  /*18d0*/  IMAD.MOV.U32 R9, RZ, RZ, RZ ;  /* 0x000000ffff097224 */ /* 0x000fe200078e00ff */
[----:B------:R-:W3:Y:S01]  /*18e0*/  LDCU UR40, c[0x0][0x370] ;  /* 0x00006e00ff2877ac */ /* 0x000ee20008000800 */
[----:B------:R-:W-:Y:S01]  /*18f0*/  IMAD.MOV.U32 R8, RZ, RZ, 0x1 ;  /* 0x00000001ff087424 */ /* 0x000fe200078e00ff */
[----:B------:R-:W4:Y:S01]  /*1900*/  LDCU.64 UR26, c[0x0][0x348] ;  /* 0x00006900ff1a77ac */ /* 0x000f220008000a00 */
[----:B-1----:R-:W-:-:S02]  /*1910*/  UIADD3 UR5, UPT, UPT, UR6, 0x3f, URZ ;  /* 0x0000003f06057890 */ /* 0x002fc4000fffe0ff */
[----:B------:R-:W-:Y:S02]  /*1920*/  USHF.R.U32.HI UR45, URZ, 0x6, UR28 ;  /* 0x00000006ff2d7899 */ /* 0x000fe4000801161c */
[----:B------:R-:W-:Y:S02]  /*1930*/  USHF.R.S32.HI UR4, URZ, 0x1f, UR5 ;  /* 0x0000001fff047899 */ /* 0x000fe40008011405 */
[----:B------:R-:W-:Y:S02]  /*1940*/  UIADD3 UR46, UPT, UPT, UR6, 0x7e, URZ ;  /* 0x0000007e062e7890 */ /* 0x000fe4000fffe0ff */
[----:B------:R-:W-:Y:S02]  /*1950*/  ULEA.HI UR4, UR4, UR5, URZ, 0x6 ;  /* 0x0000000504047291 */ /* 0x000fe4000f8f30ff */
[----:B--2---:R-:W-:Y:S02]  /*1960*/  ULEA UR7, UR8, UR7, 0x18 ;  /* 0x0000000708077291 */ /* 0x004fe4000f8ec0ff */
[----:B------:R-:W-:-:S02]  /*1970*/  USHF.R.S32.HI UR43, URZ, 0x6, UR4 ;  /* 0x00000006ff2b7899 */ /* 0x000fc40008011404 */
[----:B------:R-:W-:Y:S02]  /*1980*/  UIADD3 UR4, UPT, UPT, UR6, -0x1, URZ ;  /* 0xffffffff06047890 */ /* 0x000fe4000fffe0ff */
[----:B------:R-:W-:Y:S02]  /*1990*/  UISETP.LT.U32.AND UP0, UPT, UR43, 0x11, UPT ;  /* 0x000000112b00788c */ /* 0x000fe4000bf01070 */
[----:B------:R-:W-:Y:S02]  /*19a0*/  UISETP.GE.U32.AND UP2, UPT, UR4, -0x7f, UPT ;  /* 0xffffff810400788c */ /* 0x000fe4000bf46070 */
[----:B------:R-:W-:Y:S01]  /*19b0*/  USEL UR41, UR43, 0x11, UP0 ;  /* 0x000000112b297887 */ /* 0x000fe20008000000 */
[----:B------:R-:W1:Y:S03]  /*19c0*/  LDCU UR39, c[0x0][0x374] ;  /* 0x00006e80ff2777ac */ /* 0x000e660008000800 */
[----:B------:R-:W-:-:S02]  /*19d0*/  UIADD3 UR21, UPT, UPT, UR41, -0x1, URZ ;  /* 0xffffffff29157890 */ /* 0x000fc4000fffe0ff */
[----:B------:R-:W-:-:S03]  /*19e0*/  USEL UR24, UR38, 0x2, UP1 ;  /* 0x0000000226187887 */ /* 0x000fc60008800000 */
[----:B------:R-:W-:Y:S02]  /*19f0*/  @UP2 UIADD3 UR21, UPT, UPT, UR41, URZ, URZ ;  /* 0x000000ff29152290 */ /* 0x000fe4000fffe0ff */
[----:B------:R-:W-:Y:S02]  /*1a00*/  UIADD3 UR29, UPT, UPT, UR7, 0x4400, UR28 ;  /* 0x00004400071d7890 */ /* 0x000fe4000fffe01c */
[----:B------:R-:W-:Y:S02]  /*1a10*/  UIADD3 UR44, UPT, UPT, UR43, -UR41, URZ ;  /* 0x800000292b2c7290 */ /* 0x000fe4000fffe0ff */
[----:B------:R-:W-:Y:S01]  /*1a20*/  UIADD3 UR21, UPT, UPT, UR21, 0x1, URZ ;  /* 0x0000000115157890 */ /* 0x000fe2000fffe0ff */
[----:B---34-:R-:W-:-:S11]  /*1a30*/  UMOV UR5, URZ ;  /* 0x000000ff00057c82 */ /* 0x018fd60008000000 */
.L_x_43:
[----:B------:R-:W2:Y:S02]  /*1a40*/  S2UR UR4, SR_CgaCtaId ;  /* 0x00000000000479c3 */ /* 0x000ea40000008800 */
[----:B--2---:R-:W-:-:S09]  /*1a50*/  UISETP.NE.AND UP0, UPT, UR4, URZ, UPT ;  /* 0x000000ff0400728c */ /* 0x004fd2000bf05270 */
[----:B-1----:R-:W-:Y:S05]  /*1a60*/  BRA.U UP0, `(.L_x_24) ;  /* 0x0000000100287547 */ /* 0x002fea000b800000 */
[----:B------:R-:W-:Y:S02]  /*1a70*/  LEA R0, R9, UR7, 0x3 ;  /* 0x0000000709007c11 */ /* 0x000fe4000f8e18ff */
[----:B------:R-:W-:-:S04]  /*1a80*/  SHF.L.U32 R3, R8, 0x1f, RZ ;  /* 0x0000001f08037819 */ /* 0x000fc800000006ff */
[----:B------:R-:W2:Y:S02]  /*1a90*/  SYNCS.PHASECHK.TRANS64.TRYWAIT P0, [R0+URZ+0x1b0], R3 ;  /* 0x0001b003000075a7 */ /* 0x000ea400080011ff */
[----:B--2---:R-:W-:Y:S05]  /*1aa0*/  @!P0 BRA `(.L_x_25) ;  /* 0x00000064008c8947 */ /* 0x004fea0003800000 */
.L_x_126:
[----:B------:R3:W-:Y:S01]  /*1ab0*/  SYNCS.ARRIVE.TRANS64.A1T0 RZ, [R0+URZ+0x1a0], RZ ;  /* 0x0001a0ff00ff79a7 */ /* 0x0007e200081000ff */
[----:B------:R-:W-:-:S05]  /*1ac0*/  VIADD R9, R9, 0x1 ;  /* 0x0000000109097836 */ /* 0x000fca0000000000 */
[----:B------:R-:W-:-:S04]  /*1ad0*/  ISETP.NE.AND P0, PT, R9, 0x2, PT ;  /* 0x000000020900780c */ /* 0x000fc80003f05270 */
[----:B--2---:R-:W-:Y:S02]  /*1ae0*/  SEL R3, RZ, 0x1, P0 ;  /* 0x00000001ff037807 */ /* 0x004fe40000000000 */
[----:B------:R-:W-:Y:S02]  /*1af0*/  SEL R9, R9, RZ, P0 ;  /* 0x000000ff09097207 */ /* 0x000fe40000000000 */
[----:B------:R-:W-:-:S07]  /*1b00*/  LOP3.LUT R8, R8, R3, RZ, 0x3c, !PT ;  /* 0x0000000308087212 */ /* 0x000fce00078e3cff */
.L_x_24:
[----:B------:R-:W-:Y:S01]  /*1b10*/  ULEA UR4, UR5, UR7, 0x3 ;  /* 0x0000000705047291 */ /* 0x000fe2000f8e18ff */
[----:B---3--:R-:W-:Y:S01]  /*1b20*/  SHF.L.U32 R0, R12, 0x1f, RZ ;  /* 0x0000001f0c007819 */ /* 0x008fe200000006ff */
[----:B------:R-:W-:Y:S02]  /*1b30*/  UISETP.GE.U32.AND UP0, UPT, UR46, 0x7f, UPT ;  /* 0x0000007f2e00788c */ /* 0x000fe4000bf06070 */
[----:B------:R-:W-:Y:S02]  /*1b40*/  USHF.L.U32 UR11, UR20, 0x7, URZ ;  /* 0x00000007140b7899 */ /* 0x000fe400080006ff */
[----:B------:R-:W-:Y:S01]  /*1b50*/  ULEA UR35, UR16, UR45, 0x6 ;  /* 0x0000002d10237291 */ /* 0x000fe2000f8e30ff */
[----:B------:R-:W-:Y:S02]  /*1b60*/  UMOV UR13, URZ ;  /* 0x000000ff000d7c82 */ /* 0x000fe40008000000 */
[----:B------:R2:W3:Y:S02]  /*1b70*/  SYNCS.PHASECHK.TRANS64.TRYWAIT P0, [UR4+0x88], R0 ;  /* 0x00008800ff0075a7 */ /* 0x0004e40008001104 */
[----:B------:R-:W-:Y:S07]  /*1b80*/  BRA.U !UP0, `(.L_x_26) ;  /* 0x0000000108bc7547 */ /* 0x000fee000b800000 */
[----:B------:R-:W-:Y:S01]  /*1b90*/  UMOV UR6, URZ ;  /* 0x000000ff00067c82 */ /* 0x000fe20008000000 */
[----:B------:R-:W-:-:S05]  /*1ba0*/  UMOV UR4, UR5 ;  /* 0x0000000500047c82 */ /* 0x000fca0008000000 */
.L_x_32:
[----:B------:R-:W-:Y:S01]  /*1bb0*/  ULEA UR33, UR4, UR7, 0x3 ;  /* 0x0000000704217291 */ /* 0x000fe2000f8e18ff */
[----:B---3--:R-:W-:Y:S01]  /*1bc0*/  @!P3 MOV R2, 0x3000 ;  /* 0x000030000002b802 */ /* 0x008fe20000000f00 */
[----:B-1-3--:R-:W-:Y:S10]  /*1bd0*/  @P0 BRA `(.L_x_27) ;  /* 0x00000000000c0947 */ /* 0x00aff40003800000 */
[----:B------:R-:W-:-:S04]  /*1be0*/  SHF.L.U32 R3, R12, 0x1f, RZ ;  /* 0x0000001f0c037819 */ /* 0x000fc800000006ff */
[----:B------:R-:W3:Y:S02]  /*1bf0*/  SYNCS.PHASECHK.TRANS64.TRYWAIT P0, [UR33+0x88], R3 ;  /* 0x00008803ff0075a7 */ /* 0x000ee40008001121 */
[----:B---3--:R-:W-:Y:S05]  /*1c00*/  @!P0 BRA `(.L_x_28) ;  /* 0x0000006400488947 */ /* 0x008fea0003800000 */
.L_x_27:
[----:B------:R3:W-:Y:S01]  /*1c10*/  @!P3 SYNCS.ARRIVE.TRANS64 RZ, [UR33], R2 ;  /* 0x00000002ffffb9a7 */ /* 0x0007e20008000021 */
[----:B------:R-:W-:-:S04]  /*1c20*/  ULOP3.LUT UR5, UR24, 0x2, URZ, 0xfc, !UPT ;  /* 0x0000000218057892 */ /* 0x000fc8000f8efcff */
[----:B------:R-:W-:-:S09]  /*1c30*/  UISETP.NE.AND UP0, UPT, UR5, 0x2, UPT ;  /* 0x000000020500788c */ /* 0x000fd2000bf05270 */
[----:B------:R-:W-:Y:S05]  /*1c40*/  BRA.U UP0, `(.L_x_29) ;  /* 0x0000000100047547 */ /* 0x000fea000b800000 */
[----:B-1----:R-:W-:Y:S05]  /*1c50*/  BPT.TRAP 0x1 ;  /* 0x000000040000795c */ /* 0x002fea0000300000 */
.L_x_29:
[----:B------:R-:W-:Y:S04]  /*1c60*/  BSSY.RECONVERGENT B0, `(.L_x_30) ;  /* 0x0000003000007945 */ /* 0x000fe80003800200 */
[----:B------:R-:W-:Y:S05]  /*1c70*/  @P2 BRA `(.L_x_31) ;  /* 0x0000000000042947 */ /* 0x000fea0003800000 */
[----:B-1----:R-:W-:Y:S05]  /*1c80*/  BPT.TRAP 0x1 ;  /* 0x000000040000795c */ /* 0x002fea0000300000 */
.L_x_31:
[----:B-1----:R-:W-:Y:S05]  /*1c90*/  BSYNC.RECONVERGENT B0 ;  /* 0x0000000000007941 */ /* 0x002fea0003800200 */
.L_x_30:
[----:B------:R-:W-:Y:S02]  /*1ca0*/  UIADD3 UR5, UPT, UPT, UR4, 0x1, URZ ;  /* 0x0000000104057890 */ /* 0x000fe4000fffe0ff */
[----:B------:R-:W-:Y:S02]  /*1cb0*/  ULEA UR32, UR4, UR28, 0xc ;  /* 0x0000001c04207291 */ /* 0x000fe4000f8e60ff */
[----:B------:R-:W-:Y:S02]  /*1cc0*/  UISETP.NE.AND UP0, UPT, UR5, 0x11, UPT ;  /* 0x000000110500788c */ /* 0x000fe4000bf05270 */
[----:B------:R-:W-:Y:S02]  /*1cd0*/  UIADD3 UR16, UP1, UPT, UR26, 0x80, URZ ;  /* 0x000000801a107890 */ /* 0x000fe4000ff3e0ff */
[----:B------:R-:W-:Y:S02]  /*1ce0*/  USEL UR9, URZ, 0x1, UP0 ;  /* 0x00000001ff097887 */ /* 0x000fe40008000000 */
[----:B------:R-:W-:-:S02]  /*1cf0*/  USEL UR5, UR5, URZ, UP0 ;  /* 0x000000ff05057287 */ /* 0x000fc40008000000 */
[----:B------:R-:W-:Y:S02]  /*1d00*/  UIADD3 UR14, UP0, UPT, UR26, 0x180, URZ ;  /* 0x000001801a0e7890 */ /* 0x000fe4000ff1e0ff */
[----:B------:R-:W-:Y:S01]  /*1d10*/  ULEA UR8, UR5, UR7, 0x3 ;  /* 0x0000000705087291 */ /* 0x000fe2000f8e18ff */
[----:B------:R-:W-:Y:S01]  /*1d20*/  LOP3.LUT R12, R12, UR9, RZ, 0x3c, !PT ;  /* 0x000000090c0c7c12 */ /* 0x000fe2000f8e3cff */
[----:B------:R-:W-:Y:S02]  /*1d30*/  USHF.L.U32 UR34, UR6, 0x6, URZ ;  /* 0x0000000606227899 */ /* 0x000fe400080006ff */
[----:B------:R-:W-:Y:S01]  /*1d40*/  UIADD3.X UR17, UPT, UPT, URZ, UR27, URZ, UP1, !UPT ;  /* 0x0000001bff117290 */ /* 0x000fe20008ffe4ff */
[----:B--2---:R-:W-:Y:S01]  /*1d50*/  SHF.L.U32 R0, R12, 0x1f, RZ ;  /* 0x0000001f0c007819 */ /* 0x004fe200000006ff */
[----:B------:R-:W-:Y:S02]  /*1d60*/  UIADD3 UR32, UPT, UPT, UR7, 0x4400, UR32 ;  /* 0x0000440007207890 */ /* 0x000fe4000fffe020 */
[----:B------:R-:W-:Y:S01]  /*1d70*/  UIADD3.X UR15, UPT, UPT, URZ, UR27, URZ, UP0, !UPT ;  /* 0x0000001bff0f7290 */ /* 0x000fe200087fe4ff */
[----:B------:R4:W1:Y:S01]  /*1d80*/  SYNCS.PHASECHK.TRANS64.TRYWAIT P0, [UR8+0x88], R0 ;  /* 0x00008800ff0075a7 */ /* 0x0008620008001108 */
[----:B------:R-:W-:Y:S01]  /*1d90*/  ULEA UR8, UR4, UR7, 0xd ;  /* 0x0000000704087291 */ /* 0x000fe2000f8e68ff */
[----:B------:R-:W-:Y:S01]  /*1da0*/  UMOV UR13, 0xf0000 ;  /* 0x000f0000000d7882 */ /* 0x000fe20000000000 */
[----:B------:R-:W-:-:S02]  /*1db0*/  UMOV UR18, 0x0 ;  /* 0x0000000000127882 */ /* 0x000fc40000000000 */
[----:B------:R-:W-:Y:S01]  /*1dc0*/  UIADD3 UR8, UPT, UPT, UR8, 0x15400, URZ ;  /* 0x0001540008087890 */ /* 0x000fe2000fffe0ff */
[----:B------:R-:W-:Y:S01]  /*1dd0*/  UMOV UR19, 0x10000000 ;  /* 0x1000000000137882 */ /* 0x000fe20000000000 */
[----:B------:R-:W-:Y:S01]  /*1de0*/  UMOV UR12, UR36 ;  /* 0x00000024000c7c82 */ /* 0x000fe20008000000 */
[----:B------:R-:W-:Y:S01]  /*1df0*/  UMOV UR9, UR33 ;  /* 0x0000002100097c82 */ /* 0x000fe20008000000 */
[----:B------:R-:W-:Y:S01]  /*1e00*/  UMOV UR10, UR34 ;  /* 0x00000022000a7c82 */ /* 0x000fe20008000000 */
[----:B------:R2:W-:Y:S01]  /*1e10*/  UTMALDG.3D.MULTICAST [UR32], [UR16], UR13, desc[UR18] ;  /* 0x00001220100073b4 */ /* 0x0005e2000801180d */
[----:B------:R-:W-:Y:S01]  /*1e20*/  UIADD3 UR6, UPT, UPT, UR6, 0x1, URZ ;  /* 0x0000000106067890 */ /* 0x000fe2000fffe0ff */
[----:B------:R-:W-:-:S03]  /*1e30*/  UMOV UR4, UR5 ;  /* 0x0000000500047c82 */ /* 0x000fc60008000000 */
[----:B------:R-:W-:Y:S01]  /*1e40*/  UISETP.NE.AND UP0, UPT, UR6, UR21, UPT ;  /* 0x000000150600728c */ /* 0x000fe2000bf05270 */
[----:B------:R4:W-:Y:S01]  /*1e50*/  UTMALDG.3D [UR8], [UR14], desc[UR18] ;  /* 0x000012080e0075b4 */ /* 0x0009e20008011000 */
[----:B--2---:R-:W-:-:S07]  /*1e60*/  UMOV UR13, UR21 ;  /* 0x00000015000d7c82 */ /* 0x004fce0008000000 */
[----:B----4-:R-:W-:Y:S05]  /*1e70*/  BRA.U UP0, `(.L_x_32) ;  /* 0xfffffffd004c7547 */ /* 0x010fea000b83ffff */
.L_x_26:
[----:B------:R-:W-:Y:S01]  /*1e80*/  ULEA UR4, UR5, UR7, 0x3 ;  /* 0x0000000705047291 */ /* 0x000fe2000f8e18ff */
[----:B--2---:R-:W-:Y:S01]  /*1e90*/  SHF.L.U32 R0, R12, 0x1f, RZ ;  /* 0x0000001f0c007819 */ /* 0x004fe200000006ff */
[----:B------:R-:W-:Y:S01]  /*1ea0*/  @!P1 SYNCS.ARRIVE.TRANS64.A1T0 RZ, [UR7+0x138], RZ ;  /* 0x000138ffffff99a7 */ /* 0x000fe20008100007 */
[----:B------:R-:W-:-:S06]  /*1eb0*/  UISETP.GT.AND UP0, UPT, UR43, UR41, UPT ;  /* 0x000000292b00728c */ /* 0x000fcc000bf04270 */
[----:B-1-3--:R1:W2:Y:S03]  /*1ec0*/  SYNCS.PHASECHK.TRANS64.TRYWAIT P0, [UR4+0x88], R0 ;  /* 0x00008800ff0075a7 */ /* 0x00a2a60008001104 */
[----:B------:R-:W-:Y:S05]  /*1ed0*/  BRA.U !UP0, `(.L_x_33) ;  /* 0x0000000108bc7547 */ /* 0x000fea000b800000 */
[----:B------:R-:W-:Y:S01]  /*1ee0*/  UIADD3 UR25, UPT, UPT, UR44, UR13, URZ ;  /* 0x0000000d2c197290 */ /* 0x000fe2000fffe0ff */
[----:B------:R-:W-:-:S11]  /*1ef0*/  UMOV UR4, UR5 ;  /* 0x0000000500047c82 */ /* 0x000fd60008000000 */
.L_x_39:
[----:B------:R-:W-:Y:S01]  /*1f00*/  ULEA UR17, UR4, UR7, 0x3 ;  /* 0x0000000704117291 */ /* 0x000fe2000f8e18ff */
[----:B--2---:R-:W-:Y:S01]  /*1f10*/  @!P3 MOV R2, 0x3000 ;  /* 0x000030000002b802 */ /* 0x004fe20000000f00 */
[----:B--2-4-:R-:W-:Y:S10]  /*1f20*/  @P0 BRA `(.L_x_34) ;  /* 0x00000000000c0947 */ /* 0x014ff40003800000 */
[----:B------:R-:W-:-:S04]  /*1f30*/  SHF.L.U32 R3, R12, 0x1f, RZ ;  /* 0x0000001f0c037819 */ /* 0x000fc800000006ff */
[----:B------:R-:W2:Y:S02]  /*1f40*/  SYNCS.PHASECHK.TRANS64.TRYWAIT P0, [UR17+0x88], R3 ;  /* 0x00008803ff0075a7 */ /* 0x000ea40008001111 */
[----:B--2---:R-:W-:Y:S05]  /*1f50*/  @!P0 BRA `(.L_x_35) ;  /* 0x00000060008c8947 */ /* 0x004fea0003800000 */
.L_x_34:
[----:B------:R2:W-:Y:S01]  /*1f60*/  @!P3 SYNCS.ARRIVE.TRANS64 RZ, [UR17], R2 ;  /* 0x00000002ffffb9a7 */ /* 0x0005e20008000011 */
[----:B------:R-:W-:-:S04]  /*1f70*/  ULOP3.LUT UR5, UR24, 0x2, URZ, 0xfc, !UPT ;  /* 0x0000000218057892 */ /* 0x000fc8000f8efcff */
[----:B------:R-:W-:-:S09]  /*1f80*/  UISETP.NE.AND UP0, UPT, UR5, 0x2, UPT ;  /* 0x000000020500788c */ /* 0x000fd2000bf05270 */
[----:B------:R-:W-:Y:S05]  /*1f90*/  BRA.U UP0, `(.L_x_36) ;  /* 0x0000000100047547 */ /* 0x000fea000b800000 */
[----:B------:R-:W-:Y:S05]  /*1fa0*/  BPT.TRAP 0x1 ;  /* 0x000000040000795c */ /* 0x000fea0000300000 */
.L_x_36:
[----:B------:R-:W-:Y:S04]  /*1fb0*/  BSSY.RECONVERGENT B0, `(.L_x_37) ;  /* 0x0000003000007945 */ /* 0x000fe80003800200 */
[----:B------:R-:W-:Y:S05]  /*1fc0*/  @P2 BRA `(.L_x_38) ;  /* 0x0000000000042947 */ /* 0x000fea0003800000 */
[----:B------:R-:W-:Y:S05]  /*1fd0*/  BPT.TRAP 0x1 ;  /* 0x000000040000795c */ /* 0x000fea0000300000 */
.L_x_38:
[----:B------:R-:W-:Y:S05]  /*1fe0*/  BSYNC.RECONVERGENT B0 ;  /* 0x0000000000007941 */ /* 0x000fea0003800200 */
.L_x_37:
[----:B------:R-:W-:Y:S02]  /*1ff0*/  UIADD3 UR5, UPT, UPT, UR4, 0x1, URZ ;  /* 0x0000000104057890 */ /* 0x000fe4000fffe0ff */
[----:B------:R-:W-:Y:S02]  /*2000*/  UIADD3 UR14, UP1, UPT, UR26, 0x80, URZ ;  /* 0x000000801a0e7890 */ /* 0x000fe4000ff3e0ff */
[----:B------:R-:W-:Y:S02]  /*2010*/  UISETP.NE.AND UP0, UPT, UR5, 0x11, UPT ;  /* 0x000000110500788c */ /* 0x000fe4000bf05270 */
[----:B------:R-:W-:Y:S02]  /*2020*/  USHF.L.U32 UR18, UR13, 0x6, URZ ;  /* 0x000000060d127899 */ /* 0x000fe400080006ff */
[----:B------:R-:W-:Y:S02]  /*2030*/  USEL UR8, URZ, 0x1, UP0 ;  /* 0x00000001ff087887 */ /* 0x000fe40008000000 */
[----:B------:R-:W-:-:S02]  /*2040*/  USEL UR5, UR5, URZ, UP0 ;  /* 0x000000ff05057287 */ /* 0x000fc40008000000 */
[----:B------:R-:W-:Y:S02]  /*2050*/  UIADD3 UR22, UP0, UPT, UR26, 0x180, URZ ;  /* 0x000001801a167890 */ /* 0x000fe4000ff1e0ff */
[----:B------:R-:W-:Y:S01]  /*2060*/  LOP3.LUT R12, R12, UR8, RZ, 0x3c, !PT ;  /* 0x000000080c0c7c12 */ /* 0x000fe2000f8e3cff */
[----:B------:R-:W-:Y:S02]  /*2070*/  ULEA UR6, UR5, UR7, 0x3 ;  /* 0x0000000705067291 */ /* 0x000fe4000f8e18ff */
[----:B------:R-:W-:Y:S01]  /*2080*/  ULEA UR8, UR4, UR7, 0xd ;  /* 0x0000000704087291 */ /* 0x000fe2000f8e68ff */
[----:B-1----:R-:W-:Y:S01]  /*2090*/  SHF.L.U32 R0, R12, 0x1f, RZ ;  /* 0x0000001f0c007819 */ /* 0x002fe200000006ff */
[----:B------:R-:W-:Y:S02]  /*20a0*/  ULEA UR16, UR4, UR29, 0xc ;  /* 0x0000001d04107291 */ /* 0x000fe4000f8e60ff */
[----:B------:R-:W-:Y:S02]  /*20b0*/  UIADD3.X UR15, UPT, UPT, URZ, UR27, URZ, UP1, !UPT ;  /* 0x0000001bff0f7290 */ /* 0x000fe40008ffe4ff */
[----:B------:R-:W-:Y:S01]  /*20c0*/  UIADD3 UR8, UPT, UPT, UR8, 0x15400, URZ ;  /* 0x0001540008087890 */ /* 0x000fe2000fffe0ff */
[----:B------:R3:W4:Y:S01]  /*20d0*/  SYNCS.PHASECHK.TRANS64.TRYWAIT P0, [UR6+0x88], R0 ;  /* 0x00008800ff0075a7 */ /* 0x0007220008001106 */
[----:B------:R-:W-:Y:S01]  /*20e0*/  UIADD3.X UR23, UPT, UPT, URZ, UR27, URZ, UP0, !UPT ;  /* 0x0000001bff177290 */ /* 0x000fe200087fe4ff */
[----:B------:R-:W-:Y:S01]  /*20f0*/  UMOV UR6, 0xf0000 ;  /* 0x000f000000067882 */ /* 0x000fe20000000000 */
[----:B------:R-:W-:Y:S01]  /*2100*/  UMOV UR30, 0x0 ;  /* 0x00000000001e7882 */ /* 0x000fe20000000000 */
[----:B------:R-:W-:Y:S01]  /*2110*/  UMOV UR31, 0x10000000 ;  /* 0x10000000001f7882 */ /* 0x000fe20000000000 */
[----:B------:R-:W-:Y:S01]  /*2120*/  UMOV UR19, UR35 ;  /* 0x0000002300137c82 */ /* 0x000fe20008000000 */
[----:B------:R-:W-:Y:S01]  /*2130*/  UMOV UR20, UR36 ;  /* 0x0000002400147c82 */ /* 0x000fe20008000000 */
[----:B------:R-:W-:Y:S01]  /*2140*/  UMOV UR12, UR36 ;  /* 0x00000024000c7c82 */ /* 0x000fe20008000000 */
[----:B------:R-:W-:Y:S01]  /*2150*/  UMOV UR9, UR17 ;  /* 0x0000001100097c82 */ /* 0x000fe20008000000 */
[----:B------:R-:W-:Y:S01]  /*2160*/  UMOV UR10, UR18 ;  /* 0x00000012000a7c82 */ /* 0x000fe20008000000 */
[----:B------:R3:W-:Y:S01]  /*2170*/  UTMALDG.3D.MULTICAST [UR16], [UR14], UR6, desc[UR30] ;  /* 0x00001e100e0073b4 */ /* 0x0007e20008011806 */
[----:B------:R-:W-:Y:S01]  /*2180*/  UIADD3 UR13, UPT, UPT, UR13, 0x1, URZ ;  /* 0x000000010d0d7890 */ /* 0x000fe2000fffe0ff */
[----:B------:R-:W-:-:S03]  /*2190*/  UMOV UR4, UR5 ;  /* 0x0000000500047c82 */ /* 0x000fc60008000000 */
[----:B------:R-:W-:Y:S01]  /*21a0*/  UISETP.NE.AND UP0, UPT, UR13, UR25, UPT ;  /* 0x000000190d00728c */ /* 0x000fe2000bf05270 */
[----:B------:R3:W-:Y:S08]  /*21b0*/  UTMALDG.3D [UR8], [UR22], desc[UR30] ;  /* 0x00001e08160075b4 */ /* 0x0007f00008011000 */
[----:B---3--:R-:W-:Y:S05]  /*21c0*/  BRA.U UP0, `(.L_x_39) ;  /* 0xfffffffd004c7547 */ /* 0x008fea000b83ffff */
.L_x_33:
[C---:B------:R-:W-:Y:S01]  /*21d0*/  LEA R3, R11.reuse, UR7, 0x3 ;  /* 0x000000070b037c11 */ /* 0x040fe2000f8e18ff */
[----:B------:R-:W-:Y:S01]  /*21e0*/  NOP ;  /* 0x0000000000007918 */ /* 0x000fe20000000000 */
[----:B-1----:R-:W-:Y:S02]  /*21f0*/  SHF.L.U32 R0, R10, 0x1f, RZ ;  /* 0x0000001f0a007819 */ /* 0x002fe400000006ff */
[----:B------:R-:W-:Y:S02]  /*2200*/  LEA R5, R11, UR7, 0x4 ;  /* 0x000000070b057c11 */ /* 0x000fe4000f8e20ff */
[----:B--2-4-:R-:W1:Y:S02]  /*2210*/  SYNCS.PHASECHK.TRANS64.TRYWAIT P0, [R3+URZ+0x140], R0 ;  /* 0x00014000030075a7 */ /* 0x014e6400080011ff */
[----:B-1----:R-:W-:Y:S05]  /*2220*/  @!P0 BRA `(.L_x_40) ;  /* 0x0000005c00f08947 */ /* 0x002fea0003800000 */
.L_x_129:
[----:B------:R-:W2:Y:S01]  /*2230*/  LDS.128 R4, [R5+0x1d0] ;  /* 0x0001d00005047984 */ /* 0x000ea20000000c00 */
[----:B------:R-:W-:Y:S01]  /*2240*/  UISETP.GE.AND UP0, UPT, UR42, 0x1, UPT ;  /* 0x000000012a00788c */ /* 0x000fe2000bf06270 */
[----:B------:R-:W-:Y:S01]  /*2250*/  @!PT LDS RZ, [RZ] ;  /* 0x00000000fffff984 */ /* 0x000fe20000000800 */
[----:B------:R-:W-:Y:S01]  /*2260*/  @!PT LDS RZ, [RZ] ;  /* 0x00000000fffff984 */ /* 0x000fe20000000800 */
[----:B------:R-:W-:Y:S01]  /*2270*/  @!PT LDS RZ, [RZ] ;  /* 0x00000000fffff984 */ /* 0x000fe20000000800 */
[----:B------:R-:W-:Y:S01]  /*2280*/  @!PT LDS RZ, [RZ] ;  /* 0x00000000fffff984 */ /* 0x000fe20000000800 */
[----:B------:R3:W-:Y:S06]  /*2290*/  MEMBAR.ALL.CTA ;  /* 0x0000000000007992 */ /* 0x0007ec0000008000 */
[----:B---3--:R-:W3:Y:S01]  /*22a0*/  FENCE.VIEW.ASYNC.S ;  /* 0x00000000000073c6 */ /* 0x008ee20000000000 */
[----:B--2---:R-:W-:-:S13]  /*22b0*/  LOP3.LUT P0, RZ, R6, 0x1, RZ, 0xc0, !PT ;  /* 0x0000000106ff7812 */ /* 0x004fda000780c0ff */
[----:B---3--:R-:W-:Y:S01]  /*22c0*/  VOTEU.ANY UP1, P0 ;  /* 0x0000000000ff7886 */ /* 0x008fe20000020100 */
[----:B------:R-:W-:-:S13]  /*22d0*/  PLOP3.LUT P0, PT, PT, PT, UP1, 0x80, 0x8 ;  /* 0x000000000008781c */ /* 0x000fda0003f0f018 */
[----:B-1----:R-:W-:Y:S02]  /*22e0*/  @P0 LOP3.LUT R0, R5, 0xffff, RZ, 0xc0, !PT ;  /* 0x0000ffff05000812 */ /* 0x002fe400078ec0ff */
[----:B------:R-:W-:Y:S02]  /*22f0*/  @P0 MOV R2, R4 ;  /* 0x0000000400020202 */ /* 0x000fe40000000f00 */
[----:B------:R-:W-:Y:S01]  /*2300*/  @P0 R2UR UR6, R0 ;  /* 0x00000000000602ca */ /* 0x000fe200000e0000 */
[----:B------:R-:W-:Y:S01]  /*2310*/  VIADD R0, R3, 0x150 ;  /* 0x0000015003007836 */ /* 0x000fe20000000000 */
[----:B------:R-:W-:Y:S02]  /*2320*/  @P0 SHF.R.U32.HI R4, RZ, 0x10, R5 ;  /* 0x00000010ff040819 */ /* 0x000fe40000011605 */
[----:B------:R-:W-:Y:S02]  /*2330*/  @P0 R2UR UR8, R2 ;  /* 0x00000000020802ca */ /* 0x000fe400000e0000 */
[----:B------:R-:W-:-:S02]  /*2340*/  PRMT R0, RZ, 0x654, R0 ;  /* 0x00000654ff007816 */ /* 0x000fc40000000000 */
[----:B------:R-:W-:Y:S02]  /*2350*/  @P0 R2UR UR4, R4 ;  /* 0x00000000040402ca */ /* 0x000fe400000e0000 */
[----:B------:R1:W-:Y:S03]  /*2360*/  SYNCS.ARRIVE.TRANS64.RED.A1T0 RZ, [R0+URZ], RZ ;  /* 0x000000ff00ff79a7 */ /* 0x0003e600081004ff */
[----:B------:R-:W-:-:S04]  /*2370*/  @UP1 UMOV UR37, UR6 ;  /* 0x0000000600251c82 */ /* 0x000fc80008000000 */
[----:B------:R-:W-:-:S04]  /*2380*/  @UP1 UMOV UR38, UR8 ;  /* 0x0000000800261c82 */ /* 0x000fc80008000000 */
[----:B------:R-:W-:Y:S01]  /*2390*/  @UP1 UMOV UR36, UR4 ;  /* 0x0000000400241c82 */ /* 0x000fe20008000000 */
[----:B------:R-:W-:Y:S05]  /*23a0*/  BRA.U !UP0, `(.L_x_41) ;  /* 0x0000000108d47547 */ /* 0x000fea000b800000 */
[----:B------:R-:W2:Y:S01]  /*23b0*/  LDCU.128 UR12, c[0x0][0xb10] ;  /* 0x00016200ff0c77ac */ /* 0x000ea20008000c00 */
[----:B------:R-:W3:Y:S01]  /*23c0*/  LDCU UR25, c[0x0][0xb20] ;  /* 0x00016400ff1977ac */ /* 0x000ee20008000800 */
[----:B------:R-:W4:Y:S01]  /*23d0*/  LDCU UR20, c[0x0][0xb0c] ;  /* 0x00016180ff1477ac */ /* 0x000f220008000800 */
[----:B------:R-:W1:Y:S01]  /*23e0*/  LDCU.64 UR10, c[0x0][0xb28] ;  /* 0x00016500ff0a77ac */ /* 0x000e620008000a00 */
[----:B------:R-:W-:Y:S02]  /*23f0*/  UISETP.NE.AND UP3, UPT, UR42, 0x1, UPT ;  /* 0x000000012a00788c */ /* 0x000fe4000bf65270 */
[----:B--2---:R-:W-:Y:S02]  /*2400*/  UIMAD.WIDE.U32 UR16, UR39, UR15, URZ ;  /* 0x0000000f271072a5 */ /* 0x004fe4000f8e00ff */
[----:B------:R-:W-:Y:S02]  /*2410*/  UIMAD.WIDE.U32 UR8, UR40, UR12, URZ ;  /* 0x0000000c280872a5 */ /* 0x000fe4000f8e00ff */
[----:B------:R-:W-:-:S02]  /*2420*/  UISETP.NE.AND UP0, UPT, UR14, 0x1, UPT ;  /* 0x000000010e00788c */ /* 0x000fc4000bf05270 */
[----:B------:R-:W-:Y:S01]  /*2430*/  UIMAD.WIDE.U32 UR22, UR37, UR15, URZ ;  /* 0x0000000f251672a5 */ /* 0x000fe2000f8e00ff */
[----:B------:R-:W-:Y:S02]  /*2440*/  UMOV UR16, UR17 ;  /* 0x0000001100107c82 */ /* 0x000fe40008000000 */
[----:B------:R-:W-:Y:S01]  /*2450*/  UMOV UR8, UR9 ;  /* 0x0000000900087c82 */ /* 0x000fe20008000000 */
[----:B---3--:R-:W-:Y:S02]  /*2460*/  USHF.R.U32.HI UR16, URZ, UR25, UR16 ;  /* 0x00000019ff107299 */ /* 0x008fe40008011610 */
[----:B----4-:R-:W-:Y:S02]  /*2470*/  UISETP.NE.AND UP2, UPT, UR20, 0x1, UPT ;  /* 0x000000011400788c */ /* 0x010fe4000bf45270 */
[----:B------:R-:W-:Y:S02]  /*2480*/  USHF.R.U32.HI UR8, URZ, UR13, UR8 ;  /* 0x0000000dff087299 */ /* 0x000fe40008011608 */
[----:B------:R-:W-:-:S02]  /*2490*/  USEL UR6, UR39, UR16, !UP0 ;  /* 0x0000001027067287 */ /* 0x000fc4000c000000 */
[----:B------:R-:W-:Y:S02]  /*24a0*/  USEL UR8, UR40, UR8, !UP2 ;  /* 0x0000000828087287 */ /* 0x000fe4000d000000 */
[----:B-1----:R-:W-:Y:S01]  /*24b0*/  UIMAD.WIDE.U32 UR16, UR6, UR10, URZ ;  /* 0x0000000a061072a5 */ /* 0x002fe2000f8e00ff */
[----:B------:R-:W-:Y:S01]  /*24c0*/  UMOV UR4, UR23 ;  /* 0x0000001700047c82 */ /* 0x000fe20008000000 */
[----:B------:R-:W-:Y:S02]  /*24d0*/  UIMAD.WIDE.U32 UR18, UR38, UR12, URZ ;  /* 0x0000000c261272a5 */ /* 0x000fe4000f8e00ff */
[----:B------:R-:W-:-:S03]  /*24e0*/  UIMAD.WIDE.U32 UR22, UR8, UR10, URZ ;  /* 0x0000000a081672a5 */ /* 0x000fc6000f8e00ff */
[----:B------:R-:W-:Y:S01]  /*24f0*/  UMOV UR16, UR17 ;  /* 0x0000001100107c82 */ /* 0x000fe20008000000 */
[----:B------:R-:W-:Y:S02]  /*2500*/  USHF.R.U32.HI UR4, URZ, UR25, UR4 ;  /* 0x00000019ff047299 */ /* 0x000fe40008011604 */
[----:B------:R-:W-:Y:S01]  /*2510*/  @UP3 USHF.R.U32.HI UR6, URZ, UR11, UR16 ;  /* 0x0000000bff063299 */ /* 0x000fe20008011610 */
[----:B------:R-:W-:Y:S01]  /*2520*/  UMOV UR18, UR19 ;  /* 0x0000001300127c82 */ /* 0x000fe20008000000 */
[----:B------:R-:W-:Y:S01]  /*2530*/  UMOV UR22, UR23 ;  /* 0x0000001700167c82 */ /* 0x000fe20008000000 */
[----:B------:R-:W-:Y:S02]  /*2540*/  USHF.R.U32.HI UR13, URZ, UR13, UR18 ;  /* 0x0000000dff0d7299 */ /* 0x000fe40008011612 */
[----:B------:R-:W-:Y:S02]  /*2550*/  USEL UR4, UR37, UR4, !UP0 ;  /* 0x0000000425047287 */ /* 0x000fe4000c000000 */
[----:B------:R-:W-:-:S02]  /*2560*/  @UP3 USHF.R.U32.HI UR8, URZ, UR11, UR22 ;  /* 0x0000000bff083299 */ /* 0x000fc40008011616 */
[----:B------:R-:W-:Y:S02]  /*2570*/  UIMAD UR9, UR42, UR6, URZ ;  /* 0x000000062a0972a4 */ /* 0x000fe4000f8e02ff */
[----:B------:R-:W-:Y:S02]  /*2580*/  USEL UR6, UR38, UR13, !UP2 ;  /* 0x0000000d26067287 */ /* 0x000fe4000d000000 */
[----:B------:R-:W-:Y:S02]  /*2590*/  UIMAD UR12, UR42, UR8, URZ ;  /* 0x000000082a0c72a4 */ /* 0x000fe4000f8e02ff */
[----:B------:R-:W-:Y:S02]  /*25a0*/  UISETP.GE.AND UP0, UPT, UR4, UR9, UPT ;  /* 0x000000090400728c */ /* 0x000fe4000bf06270 */
[----:B------:R-:W-:Y:S02]  /*25b0*/  UIMAD.WIDE.U32 UR16, UR4, UR10, URZ ;  /* 0x0000000a041072a5 */ /* 0x000fe4000f8e00ff */
[----:B------:R-:W-:-:S02]  /*25c0*/  UISETP.GE.OR UP0, UPT, UR6, UR12, UP0 ;  /* 0x0000000c0600728c */ /* 0x000fc40008706670 */
        /* <DEDUP_REMOVED lines=19> */
.L_x_41:
[----:B------:R-:W2:Y:S02]  /*2700*/  LDCU UR4, c[0x0][0xb30] ;  /* 0x00016600ff0477ac */ /* 0x000ea40008000800 */
[----:B--2---:R-:W-:-:S09]  /*2710*/  UISETP.NE.AND UP0, UPT, UR4, 0x1, UPT ;  /* 0x000000010400788c */ /* 0x004fd2000bf05270 */
[----:B------:R-:W-:Y:S05]  /*2720*/  BRA.U UP0, `(.L_x_42) ;  /* 0x0000000100447547 */ /* 0x000fea000b800000 */
[----:B------:R-:W2:Y:S01]  /*2730*/  LDCU.128 UR12, c[0x0][0xb10] ;  /* 0x00016200ff0c77ac */ /* 0x000ea20008000c00 */
[----:B------:R-:W3:Y:S01]  /*2740*/  LDCU UR16, c[0x0][0xb0c] ;  /* 0x00016180ff1077ac */ /* 0x000ee20008000800 */
[----:B------:R-:W4:Y:S01]  /*2750*/  LDCU UR17, c[0x0][0xb20] ;  /* 0x00016400ff1177ac */ /* 0x000f220008000800 */
[----:B--2---:R-:W-:Y:S02]  /*2760*/  UIMAD.WIDE.U32 UR10, UR38, UR12, URZ ;  /* 0x0000000c260a72a5 */ /* 0x004fe4000f8e00ff */
[----:B------:R-:W-:Y:S02]  /*2770*/  UIMAD.WIDE.U32 UR8, UR37, UR15, URZ ;  /* 0x0000000f250872a5 */ /* 0x000fe4000f8e00ff */
[----:B---3--:R-:W-:Y:S02]  /*2780*/  UISETP.NE.AND UP2, UPT, UR16, 0x1, UPT ;  /* 0x000000011000788c */ /* 0x008fe4000bf45270 */
[----:B------:R-:W-:Y:S01]  /*2790*/  UISETP.NE.AND UP0, UPT, UR14, 0x1, UPT ;  /* 0x000000010e00788c */ /* 0x000fe2000bf05270 */
[----:B------:R-:W-:-:S02]  /*27a0*/  UMOV UR6, UR11 ;  /* 0x0000000b00067c82 */ /* 0x000fc40008000000 */
[----:B------:R-:W-:Y:S01]  /*27b0*/  UMOV UR4, UR9 ;  /* 0x0000000900047c82 */ /* 0x000fe20008000000 */
[----:B------:R-:W-:Y:S02]  /*27c0*/  USHF.R.U32.HI UR6, URZ, UR13, UR6 ;  /* 0x0000000dff067299 */ /* 0x000fe40008011606 */
[----:B----4-:R-:W-:Y:S02]  /*27d0*/  USHF.R.U32.HI UR4, URZ, UR17, UR4 ;  /* 0x00000011ff047299 */ /* 0x010fe40008011604 */
[----:B------:R-:W-:Y:S02]  /*27e0*/  USEL UR6, UR38, UR6, !UP2 ;  /* 0x0000000626067287 */ /* 0x000fe4000d000000 */
[----:B------:R-:W-:-:S04]  /*27f0*/  USEL UR4, UR37, UR4, !UP0 ;  /* 0x0000000425047287 */ /* 0x000fc8000c000000 */
[----:B------:R-:W-:Y:S02]  /*2800*/  UIADD3 UR8, UPT, UPT, UR6, -UR4, URZ ;  /* 0x8000000406087290 */ /* 0x000fe4000fffe0ff */
[----:B------:R-:W-:Y:S02]  /*2810*/  UIADD3 UR4, UPT, UPT, -UR6, UR4, URZ ;  /* 0x0000000406047290 */ /* 0x000fe4000fffe1ff */
[----:B------:R-:W-:Y:S02]  /*2820*/  UIMAD UR37, UR8, UR14, UR37 ;  /* 0x0000000e082572a4 */ /* 0x000fe4000f8e0225 */
[----:B------:R-:W-:-:S12]  /*2830*/  UIMAD UR38, UR4, UR16, UR38 ;  /* 0x00000010042672a4 */ /* 0x000fd8000f8e0226 */
.L_x_42:
[----:B------:R-:W-:Y:S01]  /*2840*/  VIADD R11, R11, 0x1 ;  /* 0x000000010b0b7836 */ /* 0x000fe20000000000 */
[----:B------:R-:W-:Y:S01]  /*2850*/  PLOP3.LUT P1, PT, PT, PT, PT, 0x80, 0x8 ;  /* 0x000000000008781c */ /* 0x000fe20003f2f070 */
[----:B------:R-:W-:Y:S02]  /*2860*/  UIADD3 UR16, UPT, UPT, UR38, UR62, URZ ;  /* 0x0000003e26107290 */ /* 0x000fe4000fffe0ff */
[----:B------:R-:W-:Y:S01]  /*2870*/  UIADD3 UR20, UPT, UPT, UR37, UR59, URZ ;  /* 0x0000003b25147290 */ /* 0x000fe2000fffe0ff */
[----:B------:R-:W-:-:S04]  /*2880*/  ISETP.NE.AND P0, PT, R11, 0x2, PT ;  /* 0x000000020b00780c */ /* 0x000fc80003f05270 */
[----:B------:R-:W-:Y:S02]  /*2890*/  SEL R3, RZ, 0x1, P0 ;  /* 0x00000001ff037807 */ /* 0x000fe40000000000 */
[----:B------:R-:W-:Y:S02]  /*28a0*/  SEL R11, R11, RZ, P0 ;  /* 0x000000ff0b0b7207 */ /* 0x000fe40000000000 */
[----:B------:R-:W-:Y:S01]  /*28b0*/  LOP3.LUT R10, R10, R3, RZ, 0x3c, !PT ;  /* 0x000000030a0a7212 */ /* 0x000fe200078e3cff */
[----:B------:R-:W-:Y:S06]  /*28c0*/  BRA.U UP1, `(.L_x_43) ;  /* 0xfffffff1015c7547 */ /* 0x000fec000b83ffff */
[----:B------:R-:W-:Y:S01]  /*28d0*/  UIADD3 UR7, UPT, UPT, UR7, 0x88, URZ ;  /* 0x0000008807077890 */ /* 0x000fe2000fffe0ff */
[----:B------:R-:W-:-:S03]  /*28e0*/  SHF.L.U32 R3, R12, 0x1f, RZ ;  /* 0x0000001f0c037819 */ /* 0x000fc600000006ff */
[----:B------:R-:W-:-:S09]  /*28f0*/  ULEA UR4, UR5, UR7, 0x3 ;  /* 0x0000000705047291 */ /* 0x000fd2000f8e18ff */
[----:B------:R-:W2:Y:S02]  /*2900*/  SYNCS.PHASECHK.TRANS64.TRYWAIT P0, [UR4], R3 ;  /* 0x00000003ff0075a7 */ /* 0x000ea40008001104 */
[----:B--2---:R-:W-:Y:S05]  /*2910*/  @!P0 BRA `(.L_x_44) ;  /* 0x0000005800488947 */ /* 0x004fea0003800000 */
.L_x_131:
[----:B------:R-:W-:-:S04]  /*2920*/  UIADD3 UR4, UPT, UPT, UR5, 0x1, URZ ;  /* 0x0000000105047890 */ /* 0x000fc8000fffe0ff */
[----:B------:R-:W-:-:S04]  /*2930*/  UISETP.NE.AND UP0, UPT, UR4, 0x11, UPT ;  /* 0x000000110400788c */ /* 0x000fc8000bf05270 */
[----:B------:R-:W-:Y:S02]  /*2940*/  USEL UR6, URZ, 0x1, UP0 ;  /* 0x00000001ff067887 */ /* 0x000fe40008000000 */
[----:B------:R-:W-:-:S04]  /*2950*/  USEL UR4, UR4, URZ, UP0 ;  /* 0x000000ff04047287 */ /* 0x000fc80008000000 */
[----:B------:R-:W-:Y:S01]  /*2960*/  ULEA UR5, UR4, UR7, 0x3 ;  /* 0x0000000704057291 */ /* 0x000fe2000f8e18ff */
[----:B------:R-:W-:-:S04]  /*2970*/  LOP3.LUT R2, R12, UR6, RZ, 0x3c, !PT ;  /* 0x000000060c027c12 */ /* 0x000fc8000f8e3cff */
[----:B-1----:R-:W-:-:S04]  /*2980*/  SHF.L.U32 R3, R2, 0x1f, RZ ;  /* 0x0000001f02037819 */ /* 0x002fc800000006ff */
[----:B------:R-:W1:Y:S02]  /*2990*/  SYNCS.PHASECHK.TRANS64.TRYWAIT P0, [UR5], R3 ;  /* 0x00000003ff0075a7 */ /* 0x000e640008001105 */
[----:B-1----:R-:W-:Y:S05]  /*29a0*/  @!P0 BRA `(.L_x_45) ;  /* 0x00000058003c8947 */ /* 0x002fea0003800000 */
.L_x_133:
        /* <DEDUP_REMOVED lines=9> */
.L_x_135:
        /* <DEDUP_REMOVED lines=9> */
.L_x_137:
        /* <DEDUP_REMOVED lines=9> */
.L_x_139:
        /* <DEDUP_REMOVED lines=9> */
.L_x_141:
        /* <DEDUP_REMOVED lines=9> */
.L_x_143:
        /* <DEDUP_REMOVED lines=9> */
.L_x_145:
        /* <DEDUP_REMOVED lines=9> */
.L_x_147:
        /* <DEDUP_REMOVED lines=9> */
.L_x_149:
        /* <DEDUP_REMOVED lines=9> */
.L_x_151:
        /* <DEDUP_REMOVED lines=9> */
.L_x_153:
        /* <DEDUP_REMOVED lines=9> */
.L_x_155:
        /* <DEDUP_REMOVED lines=9> */
.L_x_157:
        /* <DEDUP_REMOVED lines=9> */
.L_x_159:
        /* <DEDUP_REMOVED lines=9> */
.L_x_161:
[----:B------:R-:W-:-:S04]  /*3190*/  UIADD3 UR4, UPT, UPT, UR4, 0x1, URZ ;  /* 0x0000000104047890 */ /* 0x000fc8000fffe0ff */
[----:B------:R-:W-:-:S04]  /*31a0*/  UISETP.NE.AND UP0, UPT, UR4, 0x11, UPT ;  /* 0x000000110400788c */ /* 0x000fc8000bf05270 */
[----:B------:R-:W-:Y:S02]  /*31b0*/  USEL UR5, URZ, 0x1, UP0 ;  /* 0x00000001ff057887 */ /* 0x000fe40008000000 */
[----:B------:R-:W-:-:S04]  /*31c0*/  USEL UR4, UR4, URZ, UP0 ;  /* 0x000000ff04047287 */ /* 0x000fc80008000000 */
[----:B------:R-:W-:Y:S01]  /*31d0*/  ULEA UR4, UR4, UR7, 0x3 ;  /* 0x0000000704047291 */ /* 0x000fe2000f8e18ff */
[----:B-1----:R-:W-:-:S04]  /*31e0*/  LOP3.LUT R3, R2, UR5, RZ, 0x3c, !PT ;  /* 0x0000000502037c12 */ /* 0x002fc8000f8e3cff */
[----:B------:R-:W-:Y:S01]  /*31f0*/  SHF.L.U32 R3, R3, 0x1f, RZ ;  /* 0x0000001f03037819 */ /* 0x000fe200000006ff */
[----:B------:R-:W-:-:S07]  /*3200*/  IMAD.U32 R0, RZ, RZ, UR4 ;  /* 0x00000004ff007e24 */ /* 0x000fce000f8e00ff */
.L_x_60:
[----:B-1----:R1:W2:Y:S02]  /*3210*/  SYNCS.PHASECHK.TRANS64.TRYWAIT P0, [R0+URZ], R3 ;  /* 0x00000003000075a7 */ /* 0x0022a400080011ff */
[----:B--2---:R-:W-:Y:S05]  /*3220*/  @!P0 NANOSLEEP.SYNCS 0x989680 ;  /* 0x009896800000895d */ /* 0x004fea0003900000 */
[----:B------:R-:W2:Y:S02]  /*3230*/  @!P0 SYNCS.PHASECHK.TRANS64 P0, [R0+URZ], R3 ;  /* 0x00000003000085a7 */ /* 0x000ea400080010ff */
[----:B--2---:R-:W-:Y:S05]  /*3240*/  @P0 EXIT ;  /* 0x000000000000094d */ /* 0x004fea0003800000 */
[----:B------:R-:W-:Y:S05]  /*3250*/  BRA `(.L_x_60) ;  /* 0xfffffffc00ec7947 */ /* 0x000fea000383ffff */
.L_x_23:
[----:B------:R-:W1:Y:S02]  /*3260*/  S2UR UR4, SR_CgaCtaId ;  /* 0x00000000000479c3 */ /* 0x000e640000008800 */
[----:B-1----:R-:W-:-:S04]  /*3270*/  UISETP.NE.AND UP0, UPT, UR4, URZ, UPT ;  /* 0x000000ff0400728c */ /* 0x002fc8000bf05270 */
[----:B------:R-:W-:-:S09]  /*3280*/  UISETP.NE.OR UP0, UPT, UR17, 0x1, UP0 ;  /* 0x000000011100788c */ /* 0x000fd20008705670 */
[----:B------:R-:W-:Y:S05]  /*3290*/  BRA.U UP0, `(.L_x_61) ;  /* 0x00000005004c7547 */ /* 0x000fea000b800000 */
[----:B------:R-:W1:Y:S01]  /*32a0*/  S2UR UR5, SR_CgaCtaId ;  /* 0x00000000000579c3 */ /* 0x000e620000008800 */
[----:B------:R-:W-:Y:S01]  /*32b0*/  UMOV UR4, 0x400 ;  /* 0x0000040000047882 */ /* 0x000fe20000000000 */
[----:B------:R-:W-:Y:S01]  /*32c0*/  ISETP.GE.U32.AND P2, PT, R0, 0x4, PT ;  /* 0x000000040000780c */ /* 0x000fe20003f46070 */
[----:B------:R-:W-:Y:S01]  /*32d0*/  IMAD.MOV.U32 R12, RZ, RZ, 0x1 ;  /* 0x00000001ff0c7424 */ /* 0x000fe200078e00ff */
[----:B------:R-:W-:Y:S02]  /*32e0*/  CS2R R10, SRZ ;  /* 0x00000000000a7805 */ /* 0x000fe4000001ff00 */
[----:B------:R-:W-:Y:S01]  /*32f0*/  CS2R R8, SRZ ;  /* 0x0000000000087805 */ /* 0x000fe2000001ff00 */
[----:B-1----:R-:W-:-:S03]  /*3300*/  ULEA UR6, UR5, UR4, 0x18 ;  /* 0x0000000405067291 */ /* 0x002fc6000f8ec0ff */
[----:B------:R-:W-:-:S09]  /*3310*/  UMOV UR5, URZ ;  /* 0x000000ff00057c82 */ /* 0x000fd20008000000 */
.L_x_65:
[----:B------:R-:W-:Y:S02]  /*3320*/  LEA R2, R8, UR6, 0x3 ;  /* 0x0000000608027c11 */ /* 0x000fe4000f8e18ff */
[----:B------:R-:W-:-:S03]  /*3330*/  SHF.L.U32 R5, R9, 0x1f, RZ ;  /* 0x0000001f09057819 */ /* 0x000fc600000006ff */
[----:B------:R-:W-:Y:S01]  /*3340*/  VIADD R4, R2, 0x1b0 ;  /* 0x000001b002047836 */ /* 0x000fe20000000000 */
[----:B------:R-:W1:Y:S02]  /*3350*/  SYNCS.PHASECHK.TRANS64.TRYWAIT P0, [R2+URZ+0x1a0], R5 ;  /* 0x0001a005020075a7 */ /* 0x000e6400080011ff */
[----:B-1----:R-:W-:Y:S05]  /*3360*/  @!P0 BRA `(.L_x_62) ;  /* 0x0000005400348947 */ /* 0x002fea0003800000 */
.L_x_162:
[----:B------:R-:W-:Y:S01]  /*3370*/  ULEA UR4, UR5, UR6, 0x3 ;  /* 0x0000000605047291 */ /* 0x000fe2000f8e18ff */
[----:B------:R-:W-:Y:S02]  /*3380*/  PRMT R4, RZ, 0x654, R4 ;  /* 0x00000654ff047816 */ /* 0x000fe40000000004 */
[----:B-1----:R-:W-:Y:S01]  /*3390*/  SHF.L.U32 R5, R12, 0x1f, RZ ;  /* 0x0000001f0c057819 */ /* 0x002fe200000006ff */
[----:B------:R-:W-:Y:S01]  /*33a0*/  UIADD3 UR7, UPT, UPT, UR4, 0x140, URZ ;  /* 0x0000014004077890 */ /* 0x000fe2000fffe0ff */
[----:B------:R1:W-:Y:S05]  /*33b0*/  SYNCS.ARRIVE.TRANS64.RED.A1T0 RZ, [R4+URZ], RZ ;  /* 0x000000ff04ff79a7 */ /* 0x0003ea00081004ff */
[----:B------:R-:W-:Y:S01]  /*33c0*/  IMAD.U32 R7, RZ, RZ, UR7 ;  /* 0x00000007ff077e24 */ /* 0x000fe2000f8e00ff */
[----:B------:R-:W2:Y:S04]  /*33d0*/  SYNCS.PHASECHK.TRANS64.TRYWAIT P0, [UR4+0x150], R5 ;  /* 0x00015005ff0075a7 */ /* 0x000ea80008001104 */
[----:B------:R-:W-:Y:S01]  /*33e0*/  PRMT R6, R0, 0x654, R7 ;  /* 0x0000065400067816 */ /* 0x000fe20000000007 */
[----:B-1----:R-:W-:Y:S01]  /*33f0*/  @!P2 IMAD.MOV.U32 R4, RZ, RZ, 0x10 ;  /* 0x00000010ff04a424 */ /* 0x002fe200078e00ff */
[----:B--2---:R-:W-:Y:S06]  /*3400*/  @!P0 BRA `(.L_x_63) ;  /* 0x0000005400208947 */ /* 0x004fec0003800000 */
.L_x_164:
[----:B------:R-:W-:Y:S01]  /*3410*/  ULEA UR8, UR5, UR6, 0x4 ;  /* 0x0000000605087291 */ /* 0x000fe2000f8e20ff */
[----:B------:R-:W-:Y:S01]  /*3420*/  SEL R3, R6, R3, !P2 ;  /* 0x0000000306037207 */ /* 0x000fe20005000000 */
[----:B------:R-:W-:Y:S01]  /*3430*/  UIADD3 UR9, UPT, UPT, UR4, 0x140, URZ ;  /* 0x0000014004097890 */ /* 0x000fe2000fffe0ff */
[----:B-1----:R-:W-:Y:S01]  /*3440*/  LEA R2, R11, UR6, 0x3 ;  /* 0x000000060b027c11 */ /* 0x002fe2000f8e18ff */
[----:B------:R-:W-:Y:S01]  /*3450*/  UIADD3 UR8, UPT, UPT, UR8, 0x1d0, URZ ;  /* 0x000001d008087890 */ /* 0x000fe2000fffe0ff */
[----:B------:R-:W-:Y:S01]  /*3460*/  SHF.L.U32 R5, R10, 0x1f, RZ ;  /* 0x0000001f0a057819 */ /* 0x000fe200000006ff */
[----:B------:R1:W-:Y:S01]  /*3470*/  @!P2 SYNCS.ARRIVE.TRANS64.RED RZ, [R3+URZ], R4 ;  /* 0x0000000403ffa9a7 */ /* 0x0003e200080004ff */
[----:B------:R-:W-:Y:S01]  /*3480*/  UIADD3 UR4, UPT, UPT, UR5, 0x1, URZ ;  /* 0x0000000105047890 */ /* 0x000fe2000fffe0ff */
[----:B------:R-:W-:-:S03]  /*3490*/  VIADD R8, R8, 0x1 ;  /* 0x0000000108087836 */ /* 0x000fc60000000000 */
[----:B------:R-:W-:Y:S02]  /*34a0*/  UISETP.NE.AND UP0, UPT, UR4, 0x2, UPT ;  /* 0x000000020400788c */ /* 0x000fe4000bf05270 */
[----:B------:R-:W-:Y:S06]  /*34b0*/  UGETNEXTWORKID.BROADCAST [UR8], [UR9] ;  /* 0x00000000080073ca */ /* 0x000fec0008000100 */
[----:B------:R-:W-:Y:S01]  /*34c0*/  USEL UR7, URZ, 0x1, UP0 ;  /* 0x00000001ff077887 */ /* 0x000fe20008000000 */
[----:B------:R-:W-:Y:S01]  /*34d0*/  ISETP.NE.AND P0, PT, R8, 0x2, PT ;  /* 0x000000020800780c */ /* 0x000fe20003f05270 */
[----:B------:R-:W-:Y:S01]  /*34e0*/  USEL UR5, UR4, URZ, UP0 ;  /* 0x000000ff04057287 */ /* 0x000fe20008000000 */
[----:B------:R-:W2:Y:S03]  /*34f0*/  SYNCS.PHASECHK.TRANS64.TRYWAIT P1, [R2+URZ+0x140], R5 ;  /* 0x00014005020075a7 */ /* 0x000ea600080211ff */
[----:B------:R-:W-:Y:S01]  /*3500*/  LOP3.LUT R12, R12, UR7, RZ, 0x3c, !PT ;  /* 0x000000070c0c7c12 */ /* 0x000fe2000f8e3cff */
[----:B-12---:R-:W-:Y:S07]  /*3510*/  @!P1 BRA `(.L_x_64) ;  /* 0x0000005000f49947 */ /* 0x006fee0003800000 */
.L_x_165:
[C---:B------:R-:W-:Y:S01]  /*3520*/  LEA R4, R11.reuse, UR6, 0x4 ;  /* 0x000000060b047c11 */ /* 0x040fe2000f8e20ff */
[----:B-1----:R-:W-:Y:S01]  /*3530*/  VIADD R2, R2, 0x150 ;  /* 0x0000015002027836 */ /* 0x002fe20000000000 */
[----:B------:R-:W-:Y:S01]  /*3540*/  SEL R8, R8, RZ, P0 ;  /* 0x000000ff08087207 */ /* 0x000fe20000000000 */
[----:B------:R-:W-:-:S03]  /*3550*/  VIADD R11, R11, 0x1 ;  /* 0x000000010b0b7836 */ /* 0x000fc60000000000 */
[----:B------:R-:W1:Y:S01]  /*3560*/  LDS.128 R4, [R4+0x1d0] ;  /* 0x0001d00004047984 */ /* 0x000e620000000c00 */
[----:B------:R-:W-:Y:S02]  /*3570*/  PRMT R2, RZ, 0x654, R2 ;  /* 0x00000654ff027816 */ /* 0x000fe40000000002 */
[C---:B------:R-:W-:Y:S01]  /*3580*/  ISETP.NE.AND P1, PT, R11.reuse, 0x2, PT ;  /* 0x000000020b00780c */ /* 0x040fe20003f25270 */
[----:B------:R-:W-:Y:S01]  /*3590*/  @!PT LDS RZ, [RZ] ;  /* 0x00000000fffff984 */ /* 0x000fe20000000800 */
[----:B------:R-:W-:Y:S01]  /*35a0*/  @!PT LDS RZ, [RZ] ;  /* 0x00000000fffff984 */ /* 0x000fe20000000800 */
[----:B------:R-:W-:Y:S01]  /*35b0*/  @!PT LDS RZ, [RZ] ;  /* 0x00000000fffff984 */ /* 0x000fe20000000800 */
[----:B------:R-:W-:Y:S01]  /*35c0*/  @!PT LDS RZ, [RZ] ;  /* 0x00000000fffff984 */ /* 0x000fe20000000800 */
[----:B------:R2:W-:Y:S06]  /*35d0*/  MEMBAR.ALL.CTA ;  /* 0x0000000000007992 */ /* 0x0005ec0000008000 */
[----:B--2---:R-:W2:Y:S01]  /*35e0*/  FENCE.VIEW.ASYNC.S ;  /* 0x00000000000073c6 */ /* 0x004ea20000000000 */
[----:B------:R-:W-:Y:S01]  /*35f0*/  SEL R11, R11, RZ, P1 ;  /* 0x000000ff0b0b7207 */ /* 0x000fe20000800000 */
[----:B--2---:R2:W-:Y:S01]  /*3600*/  SYNCS.ARRIVE.TRANS64.RED.A1T0 RZ, [R2+URZ], RZ ;  /* 0x000000ff02ff79a7 */ /* 0x0045e200081004ff */
[----:B-1----:R-:W-:-:S02]  /*3610*/  LOP3.LUT P3, RZ, R6, 0x1, RZ, 0xc0, !PT ;  /* 0x0000000106ff7812 */ /* 0x002fc4000786c0ff */
[----:B------:R-:W-:-:S04]  /*3620*/  SEL R5, RZ, 0x1, P1 ;  /* 0x00000001ff057807 */ /* 0x000fc80000800000 */
[----:B------:R-:W-:Y:S02]  /*3630*/  LOP3.LUT R10, R10, R5, RZ, 0x3c, !PT ;  /* 0x000000050a0a7212 */ /* 0x000fe400078e3cff */
[----:B--2---:R-:W-:-:S04]  /*3640*/  SEL R2, RZ, 0x1, P0 ;  /* 0x00000001ff027807 */ /* 0x004fc80000000000 */
[----:B------:R-:W-:Y:S01]  /*3650*/  LOP3.LUT R9, R9, R2, RZ, 0x3c, !PT ;  /* 0x0000000209097212 */ /* 0x000fe200078e3cff */
[----:B------:R-:W-:Y:S06]  /*3660*/  @P3 BRA `(.L_x_65) ;  /* 0xfffffffc002c3947 */ /* 0x000fec000383ffff */
[----:B------:R-:W-:Y:S01]  /*3670*/  ULEA UR4, UR5, UR6, 0x3 ;  /* 0x0000000605047291 */ /* 0x000fe2000f8e18ff */
[----:B------:R-:W-:-:S08]  /*3680*/  SHF.L.U32 R3, R12, 0x1f, RZ ;  /* 0x0000001f0c037819 */ /* 0x000fd000000006ff */
[----:B------:R-:W1:Y:S02]  /*3690*/  SYNCS.PHASECHK.TRANS64 P0, [UR4+0x150], R3 ;  /* 0x00015003ff0075a7 */ /* 0x000e640008001004 */
[----:B-1----:R-:W-:Y:S05]  /*36a0*/  @P0 BRA `(.L_x_66) ;  /* 0x0000000000080947 */ /* 0x002fea0003800000 */
[----:B------:R-:W1:Y:S02]  /*36b0*/  SYNCS.PHASECHK.TRANS64.TRYWAIT P0, [UR4+0x150], R3 ;  /* 0x00015003ff0075a7 */ /* 0x000e640008001104 */
[----:B-1----:R-:W-:Y:S05]  /*36c0*/  @!P0 BRA `(.L_x_67) ;  /* 0x00000050009c8947 */ /* 0x002fea0003800000 */
.L_x_66:
[----:B------:R-:W-:-:S04]  /*36d0*/  UIADD3 UR7, UPT, UPT, UR5, 0x1, URZ ;  /* 0x0000000105077890 */ /* 0x000fc8000fffe0ff */
[----:B------:R-:W-:-:S04]  /*36e0*/  UISETP.NE.AND UP0, UPT, UR7, 0x2, UPT ;  /* 0x000000020700788c */ /* 0x000fc8000bf05270 */
[----:B------:R-:W-:Y:S02]  /*36f0*/  USEL UR8, URZ, 0x1, UP0 ;  /* 0x00000001ff087887 */ /* 0x000fe40008000000 */
[----:B------:R-:W-:-:S04]  /*3700*/  USEL UR7, UR7, URZ, UP0 ;  /* 0x000000ff07077287 */ /* 0x000fc80008000000 */
[----:B------:R-:W-:Y:S01]  /*3710*/  ULEA UR7, UR7, UR6, 0x3 ;  /* 0x0000000607077291 */ /* 0x000fe2000f8e18ff */
[----:B-1----:R-:W-:-:S04]  /*3720*/  LOP3.LUT R3, R12, UR8, RZ, 0x3c, !PT ;  /* 0x000000080c037c12 */ /* 0x002fc8000f8e3cff */
[----:B------:R-:W-:-:S04]  /*3730*/  SHF.L.U32 R0, R3, 0x1f, RZ ;  /* 0x0000001f03007819 */ /* 0x000fc800000006ff */
[----:B------:R-:W1:Y:S02]  /*3740*/  SYNCS.PHASECHK.TRANS64 P0, [UR7+0x150], R0 ;  /* 0x00015000ff0075a7 */ /* 0x000e640008001007 */
[----:B-1----:R-:W-:Y:S05]  /*3750*/  @P0 EXIT ;  /* 0x000000000000094d */ /* 0x002fea0003800000 */
[----:B------:R-:W-:Y:S02]  /*3760*/  SHF.L.U32 R3, R3, 0x1f, RZ ;  /* 0x0000001f03037819 */ /* 0x000fe400000006ff */
[----:B------:R-:W-:-:S07]  /*3770*/  MOV R0, UR7 ;  /* 0x0000000700007c02 */ /* 0x000fce0008000f00 */
.L_x_68:
[----:B-1----:R1:W2:Y:S02]  /*3780*/  SYNCS.PHASECHK.TRANS64.TRYWAIT P0, [R0+URZ+0x150], R3 ;  /* 0x00015003000075a7 */ /* 0x0022a400080011ff */
[----:B--2---:R-:W-:Y:S05]  /*3790*/  @!P0 NANOSLEEP.SYNCS 0x989680 ;  /* 0x009896800000895d */ /* 0x004fea0003900000 */
[----:B------:R-:W2:Y:S02]  /*37a0*/  @!P0 SYNCS.PHASECHK.TRANS64 P0, [R0+URZ+0x150], R3 ;  /* 0x00015003000085a7 */ /* 0x000ea400080010ff */
[----:B--2---:R-:W-:Y:S05]  /*37b0*/  @P0 EXIT ;  /* 0x000000000000094d */ /* 0x004fea0003800000 */
[----:B------:R-:W-:Y:S05]  /*37c0*/  BRA `(.L_x_68) ;  /* 0xfffffffc00ec7947 */ /* 0x000fea000383ffff */
.L_x_61:
[----:B------:R-:W-:Y:S05]  /*37d0*/  BRA.U UP4, `(.L_x_69) ;  /* 0x0000000d04a07547 */ /* 0x000fea000b800000 */
[----:B------:R-:W1:Y:S01]  /*37e0*/  S2UR UR7, SR_CgaCtaId ;  /* 0x00000000000779c3 */ /* 0x000e620000008800 */
[----:B------:R-:W-:Y:S01]  /*37f0*/  UMOV UR4, 0x40 ;  /* 0x0000004000047882 */ /* 0x000fe20000000000 */
[----:B------:R-:W-:Y:S01]  /*3800*/  NOP ;  /* 0x0000000000007918 */ /* 0x000fe20000000000 */
[----:B------:R-:W-:Y:S01]  /*3810*/  UMOV UR6, 0x400 ;  /* 0x0000040000067882 */ /* 0x000fe20000000000 */
[----:B-1----:R-:W-:Y:S02]  /*3820*/  ULEA UR5, UR7, UR4, 0x18 ;  /* 0x0000000407057291 */ /* 0x002fe4000f8ec0ff */
[----:B------:R-:W-:-:S07]  /*3830*/  ULEA UR6, UR7, UR6, 0x18 ;  /* 0x0000000607067291 */ /* 0x000fce000f8ec0ff */
[----:B------:R-:W1:Y:S02]  /*3840*/  LDS.U8 R0, [UR5+0x1c] ;  /* 0x00001c05ff007984 */ /* 0x000e640008000000 */
[----:B-1----:R-:W-:-:S13]  /*3850*/  ISETP.NE.AND P0, PT, R0, RZ, PT ;  /* 0x000000ff0000720c */ /* 0x002fda0003f05270 */
[----:B------:R-:W-:Y:S05]  /*3860*/  @P0 BRA `(.L_x_70) ;  /* 0x0000000000580947 */ /* 0x000fea0003800000 */
[----:B------:R-:W-:-:S13]  /*3870*/  ELECT P0, URZ, PT ;  /* 0x0000000000ff782f */ /* 0x000fda0003800000 */
[----:B------:R-:W-:Y:S05]  /*3880*/  @!P0 BRA `(.L_x_71) ;  /* 0x0000000000608947 */ /* 0x000fea0003800000 */
[----:B------:R-:W-:Y:S01]  /*3890*/  UMOV UR4, 0x10 ;  /* 0x0000001000047882 */ /* 0x000fe20000000000 */
[----:B------:R-:W-:Y:S01]  /*38a0*/  HFMA2 R0, -RZ, RZ, 0, 5.9604644775390625e-08 ;  /* 0x00000001ff007431 */ /* 0x000fe200000001ff */
[----:B------:R-:W-:-:S03]  /*38b0*/  MOV R3, 0xffff ;  /* 0x0000ffff00037802 */ /* 0x000fc60000000f00 */
[----:B------:R-:W-:Y:S04]  /*38c0*/  DEPBAR.LE SB1, 0x36 ;  /* 0x00009d800000791a */ /* 0x000fe80000000000 */
[----:B------:R-:W1:Y:S02]  /*38d0*/  UTCATOMSWS.FIND_AND_SET.ALIGN UP0, UR4, UR4 ;  /* 0x00000004000475e3 */ /* 0x000e640008000800 */
[----:B-1----:R-:W-:Y:S01]  /*38e0*/  MOV R4, UR4 ;  /* 0x0000000400047c02 */ /* 0x002fe20008000f00 */
[----:B------:R-:W-:Y:S06]  /*38f0*/  BRA.U UP0, `(.L_x_72) ;  /* 0x0000000100187547 */ /* 0x000fec000b800000 */
.L_x_73:
[----:B------:R-:W-:Y:S05]  /*3900*/  NANOSLEEP 0x64 ;  /* 0x000000640000795d */ /* 0x000fea0003800000 */
[----:B------:R-:W-:-:S05]  /*3910*/  UMOV UR4, 0x10 ;  /* 0x0000001000047882 */ /* 0x000fca0000000000 */
[----:B------:R-:W-:Y:S04]  /*3920*/  DEPBAR.LE SB1, 0x36 ;  /* 0x00009d800000791a */ /* 0x000fe80000000000 */
[----:B------:R-:W1:Y:S02]  /*3930*/  UTCATOMSWS.FIND_AND_SET.ALIGN UP0, UR4, UR4 ;  /* 0x00000004000475e3 */ /* 0x000e640008000800 */
[----:B-1----:R-:W-:Y:S01]  /*3940*/  MOV R4, UR4 ;  /* 0x0000000400047c02 */ /* 0x002fe20008000f00 */
[----:B------:R-:W-:Y:S05]  /*3950*/  BRA.U !UP0, `(.L_x_73) ;  /* 0xfffffffd08e87547 */ /* 0x000fea000b83ffff */
.L_x_72:
[-C--:B------:R-:W-:Y:S02]  /*3960*/  SHF.L.U32 R3, R3, R4.reuse, RZ ;  /* 0x0000000403037219 */ /* 0x080fe400000006ff */
[----:B------:R-:W-:Y:S01]  /*3970*/  SHF.L.U32 R0, R0, R4, RZ ;  /* 0x0000000400007219 */ /* 0x000fe200000006ff */
[----:B------:R-:W-:Y:S02]  /*3980*/  IMAD.SHL.U32 R4, R4, 0x20, RZ ;  /* 0x0000002004047824 */ /* 0x000fe400078e00ff */
[----:B------:R1:W-:Y:S04]  /*3990*/  ATOMS.OR RZ, [UR5+0x14], R3 ;  /* 0x00001403ffff798c */ /* 0x0003e8000b000005 */
[----:B------:R1:W-:Y:S04]  /*39a0*/  ATOMS.OR RZ, [UR5+0x18], R0 ;  /* 0x00001800ffff798c */ /* 0x0003e8000b000005 */
[----:B------:R1:W-:Y:S01]  /*39b0*/  STS [UR6+0x1f0], R4 ;  /* 0x0001f004ff007988 */ /* 0x0003e20008000806 */
[----:B------:R-:W-:Y:S05]  /*39c0*/  BRA `(.L_x_71) ;  /* 0x0000000000107947 */ /* 0x000fea0003800000 */
.L_x_70:
[----:B------:R-:W-:Y:S02]  /*39d0*/  MOV R0, 0xffffffff ;  /* 0xffffffff00007802 */ /* 0x000fe40000000f00 */
[----:B------:R-:W-:-:S03]  /*39e0*/  MOV R4, 0x3a10 ;  /* 0x00003a1000047802 */ /* 0x000fc60000000f00 */
[----:B------:R1:W-:Y:S04]  /*39f0*/  STS [UR6+0x1f0], R0 ;  /* 0x0001f000ff007988 */ /* 0x0003e80008000806 */
[----:B-1---5:R-:W-:Y:S05]  /*3a00*/  CALL.REL.NOINC `($__internal_1_$__cuda_sm10x_tcgen05_guardrail_trap_phase_invalid_during_alloc) ;  /* 0x0000005400587944 */ /* 0x022fea0003c00000 */
.L_x_71:
[----:B------:R-:W-:Y:S05]  /*3a10*/  WARPSYNC.ALL ;  /* 0x0000000000007948 */ /* 0x000fea0003800000 */
[----:B------:R-:W2:Y:S01]  /*3a20*/  S2UR UR4, SR_CgaCtaId ;  /* 0x00000000000479c3 */ /* 0x000ea20000008800 */
[----:B------:R-:W-:Y:S01]  /*3a30*/  UMOV UR17, 0x400 ;  /* 0x0000040000117882 */ /* 0x000fe20000000000 */
[----:B------:R-:W-:-:S06]  /*3a40*/  NOP ;  /* 0x0000000000007918 */ /* 0x000fcc0000000000 */
[----:B------:R-:W-:Y:S06]  /*3a50*/  BAR.ARV 0x6, 0xa0 ;  /* 0x0182800000007b1d */ /* 0x000fec0000002000 */
[----:B------:R-:W3:Y:S01]  /*3a60*/  LDCU UR5, c[0x0][0x38c] ;  /* 0x00007180ff0577ac */ /* 0x000ee20008000800 */
[----:B------:R-:W-:Y:S01]  /*3a70*/  LOP3.LUT R2, R2, 0xffff, RZ, 0xc0, !PT ;  /* 0x0000ffff02027812 */ /* 0x000fe200078ec0ff */
[----:B------:R-:W-:Y:S01]  /*3a80*/  IMAD.MOV.U32 R11, RZ, RZ, 0x1 ;  /* 0x00000001ff0b7424 */ /* 0x000fe200078e00ff */
[----:B------:R-:W-:Y:S01]  /*3a90*/  CS2R R8, SRZ ;  /* 0x0000000000087805 */ /* 0x000fe2000001ff00 */
[----:B------:R-:W4:Y:S01]  /*3aa0*/  LDCU UR8, c[0x0][0x38c] ;  /* 0x00007180ff0877ac */ /* 0x000f220008000800 */
[----:B------:R-:W-:Y:S01]  /*3ab0*/  R2UR UR19, R2 ;  /* 0x00000000021372ca */ /* 0x000fe200000e0000 */
[----:B------:R-:W-:Y:S01]  /*3ac0*/  IMAD.MOV.U32 R10, RZ, RZ, RZ ;  /* 0x000000ffff0a7224 */ /* 0x000fe200078e00ff */
[----:B------:R-:W-:Y:S01]  /*3ad0*/  UMOV UR22, URZ ;  /* 0x000000ff00167c82 */ /* 0x000fe20008000000 */
[----:B------:R-:W-:Y:S01]  /*3ae0*/  UMOV UR14, URZ ;  /* 0x000000ff000e7c82 */ /* 0x000fe20008000000 */
[----:B--2---:R-:W-:Y:S01]  /*3af0*/  ULEA UR17, UR4, UR17, 0x18 ;  /* 0x0000001104117291 */ /* 0x004fe2000f8ec0ff */
[----:B------:R-:W-:Y:S01]  /*3b00*/  UMOV UR26, 0x0 ;  /* 0x00000000001a7882 */ /* 0x000fe20000000000 */
[----:B------:R-:W-:-:S02]  /*3b10*/  UMOV UR27, 0x4200490 ;  /* 0x04200490001b7882 */ /* 0x000fc40000000000 */
[----:B------:R-:W-:Y:S02]  /*3b20*/  UIADD3 UR6, UPT, UPT, UR17, 0x4400, URZ ;  /* 0x0000440011067890 */ /* 0x000fe4000fffe0ff */
[----:B------:R-:W-:Y:S02]  /*3b30*/  UIADD3 UR7, UPT, UPT, UR17, 0x15400, URZ ;  /* 0x0001540011077890 */ /* 0x000fe4000fffe0ff */
[----:B---3--:R-:W-:Y:S01]  /*3b40*/  UIADD3 UR5, UPT, UPT, UR5, 0x3f, URZ ;  /* 0x0000003f05057890 */ /* 0x008fe2000fffe0ff */
[----:B-1----:R-:W1:Y:S01]  /*3b50*/  LDS R0, [UR17+0x1f0] ;  /* 0x0001f011ff007984 */ /* 0x002e620008000800 */
[----:B------:R-:W-:Y:S02]  /*3b60*/  USHF.R.U32.HI UR6, URZ, 0x4, UR6 ;  /* 0x00000004ff067899 */ /* 0x000fe40008011606 */
[----:B------:R-:W-:Y:S02]  /*3b70*/  USHF.R.S32.HI UR4, URZ, 0x1f, UR5 ;  /* 0x0000001fff047899 */ /* 0x000fe40008011405 */
[----:B------:R-:W-:-:S02]  /*3b80*/  ULOP3.LUT UR6, UR6, 0x3fff, URZ, 0xc0, !UPT ;  /* 0x00003fff06067892 */ /* 0x000fc4000f8ec0ff */
[----:B------:R-:W-:Y:S02]  /*3b90*/  ULEA.HI UR4, UR4, UR5, URZ, 0x6 ;  /* 0x0000000504047291 */ /* 0x000fe4000f8f30ff */
[----:B------:R-:W-:Y:S02]  /*3ba0*/  USHF.R.U32.HI UR5, URZ, 0x4, UR7 ;  /* 0x00000004ff057899 */ /* 0x000fe40008011607 */
[----:B------:R-:W-:Y:S02]  /*3bb0*/  USHF.R.S32.HI UR28, URZ, 0x6, UR4 ;  /* 0x00000006ff1c7899 */ /* 0x000fe40008011404 */
[----:B------:R-:W-:Y:S02]  /*3bc0*/  ULOP3.LUT UR5, UR5, 0x3fff, URZ, 0xc0, !UPT ;  /* 0x00003fff05057892 */ /* 0x000fe4000f8ec0ff */
[----:B------:R-:W-:Y:S02]  /*3bd0*/  UISETP.LT.AND UP0, UPT, UR28, 0x1, UPT ;  /* 0x000000011c00788c */ /* 0x000fe4000bf01270 */
[----:B------:R-:W-:-:S02]  /*3be0*/  ULOP3.LUT UR20, UR6, 0x10000, URZ, 0xfc, !UPT ;  /* 0x0001000006147892 */ /* 0x000fc4000f8efcff */
[----:B------:R-:W-:Y:S02]  /*3bf0*/  USEL UR29, UR28, 0x1, !UP0 ;  /* 0x000000011c1d7887 */ /* 0x000fe4000c000000 */
[----:B------:R-:W-:Y:S02]  /*3c00*/  ULOP3.LUT UR21, UR5, 0x10000, URZ, 0xfc, !UPT ;  /* 0x0001000005157892 */ /* 0x000fe4000f8efcff */
[----:B------:R-:W-:Y:S02]  /*3c10*/  UIADD3 UR29, UPT, UPT, -UR29, URZ, URZ ;  /* 0x000000ff1d1d7290 */ /* 0x000fe4000fffe1ff */
[----:B----4-:R-:W-:Y:S01]  /*3c20*/  UISETP.GE.AND UP4, UPT, UR8, 0x1, UPT ;  /* 0x000000010800788c */ /* 0x010fe2000bf86270 */
[----:B------:R-:W-:Y:S01]  /*3c30*/  UMOV UR24, 0x0 ;  /* 0x0000000000187882 */ /* 0x000fe20000000000 */
[----:B------:R-:W-:Y:S01]  /*3c40*/  UMOV UR25, 0x4200490 ;  /* 0x0420049000197882 */ /* 0x000fe20000000000 */
[----:B-1----:R-:W-:-:S15]  /*3c50*/  R2UR UR30, R0 ;  /* 0x00000000001e72ca */ /* 0x002fde00000e0000 */
.L_x_80:
[----:B------:R-:W-:Y:S02]  /*3c60*/  LEA R0, R10, UR17, 0x3 ;  /* 0x000000110a007c11 */ /* 0x000fe4000f8e18ff */
[----:B------:R-:W-:Y:S02]  /*3c70*/  SHF.L.U32 R5, R9, 0x1f, RZ ;  /* 0x0000001f09057819 */ /* 0x000fe400000006ff */
[----:B------:R-:W-:Y:S01]  /*3c80*/  PLOP3.LUT P0, PT, PT, PT, UP4, 0x80, 0x8 ;  /* 0x000000000008781c */ /* 0x000fe20003f0f048 */
[----:B------:R-:W-:Y:S01]  /*3c90*/  VIADD R3, R0, 0x150 ;  /* 0x0000015000037836 */ /* 0x000fe20000000000 */
[----:B-1----:R-:W1:Y:S02]  /*3ca0*/  SYNCS.PHASECHK.TRANS64.TRYWAIT P1, [R0+URZ+0x140], R5 ;  /* 0x00014005000075a7 */ /* 0x002e6400080211ff */
[----:B-1-3--:R-:W-:Y:S09]  /*3cb0*/  @!P1 BRA `(.L_x_74) ;  /* 0x0000004c00389947 */ /* 0x00aff20003800000 */
.L_x_167:
[----:B------:R-:W-:Y:S01]  /*3cc0*/  LEA R4, R10, UR17, 0x4 ;  /* 0x000000110a047c11 */ /* 0x000fe2000f8e20ff */
[----:B------:R-:W-:Y:S01]  /*3cd0*/  @UP4 ULEA UR4, UR14, UR17, 0x3 ;  /* 0x000000110e044291 */ /* 0x000fe2000f8e18ff */
[----:B------:R-:W-:Y:S01]  /*3ce0*/  PLOP3.LUT P2, PT, PT, PT, PT, 0x80, 0x8 ;  /* 0x000000000008781c */ /* 0x000fe20003f4f070 */
[----:B------:R-:W-:Y:S01]  /*3cf0*/  ULEA UR23, UR22, UR17, 0x3 ;  /* 0x0000001116177291 */ /* 0x000fe2000f8e18ff */
[----:B------:R-:W-:Y:S02]  /*3d00*/  PRMT R3, RZ, 0x654, R3 ;  /* 0x00000654ff037816 */ /* 0x000fe40000000003 */
[----:B-1----:R-:W1:Y:S01]  /*3d10*/  LDS.128 R4, [R4+0x1d0] ;  /* 0x0001d00004047984 */ /* 0x002e620000000c00 */
[----:B------:R-:W-:Y:S02]  /*3d20*/  @P0 SHF.L.U32 R2, R8, 0x1f, RZ ;  /* 0x0000001f08020819 */ /* 0x000fe400000006ff */
[----:B------:R-:W-:Y:S01]  /*3d30*/  SHF.L.U32 R0, R11, 0x1f, RZ ;  /* 0x0000001f0b007819 */ /* 0x000fe200000006ff */
[----:B------:R-:W-:Y:S01]  /*3d40*/  @!PT LDS RZ, [RZ] ;  /* 0x00000000fffff984 */ /* 0x000fe20000000800 */
[----:B------:R-:W-:Y:S01]  /*3d50*/  @!PT LDS RZ, [RZ] ;  /* 0x00000000fffff984 */ /* 0x000fe20000000800 */
[----:B------:R-:W-:Y:S01]  /*3d60*/  @!PT LDS RZ, [RZ] ;  /* 0x00000000fffff984 */ /* 0x000fe20000000800 */
[----:B------:R-:W-:Y:S01]  /*3d70*/  @!PT LDS RZ, [RZ] ;  /* 0x00000000fffff984 */ /* 0x000fe20000000800 */
[----:B------:R2:W-:Y:S06]  /*3d80*/  MEMBAR.ALL.CTA ;  /* 0x0000000000007992 */ /* 0x0005ec0000008000 */
[----:B--2---:R-:W2:Y:S02]  /*3d90*/  FENCE.VIEW.ASYNC.S ;  /* 0x00000000000073c6 */ /* 0x004ea40000000000 */
[----:B--2---:R2:W-:Y:S01]  /*3da0*/  SYNCS.ARRIVE.TRANS64.RED.A1T0 RZ, [R3+URZ], RZ ;  /* 0x000000ff03ff79a7 */ /* 0x0045e200081004ff */
[----:B------:R2:W3:Y:S01]  /*3db0*/  @P0 SYNCS.PHASECHK.TRANS64.TRYWAIT P2, [UR4], R2 ;  /* 0x00000002ff0005a7 */ /* 0x0004e20008041104 */
[----:B------:R-:W-:Y:S01]  /*3dc0*/  ULEA.HI UR4, UR22, UR22, URZ, 0x1 ;  /* 0x0000001616047291 */ /* 0x000fe2000f8f08ff */
[----:B-1----:R-:W-:-:S03]  /*3dd0*/  LOP3.LUT P1, RZ, R6, 0x1, RZ, 0xc0, !PT ;  /* 0x0000000106ff7812 */ /* 0x002fc6000782c0ff */
[----:B------:R-:W-:Y:S02]  /*3de0*/  USHF.L.U32 UR18, UR4, 0x6, URZ ;  /* 0x0000000604127899 */ /* 0x000fe400080006ff */
[----:B------:R-:W-:Y:S02]  /*3df0*/  ULOP3.LUT UR4, UR4, 0xffe, URZ, 0xc0, !UPT ;  /* 0x00000ffe04047892 */ /* 0x000fe4000f8ec0ff */
[----:B------:R-:W-:Y:S02]  /*3e00*/  ULOP3.LUT UR18, UR18, 0xffffff80, URZ, 0xc0, !UPT ;  /* 0xffffff8012127892 */ /* 0x000fe4000f8ec0ff */
[----:B------:R-:W-:Y:S02]  /*3e10*/  UIADD3 UR4, UPT, UPT, -UR4, UR22, URZ ;  /* 0x0000001604047290 */ /* 0x000fe4000fffe1ff */
[----:B------:R-:W-:Y:S01]  /*3e20*/  UIADD3 UR18, UPT, UPT, UR30, UR18, URZ ;  /* 0x000000121e127290 */ /* 0x000fe2000fffe0ff */
[----:B------:R-:W1:Y:S03]  /*3e30*/  SYNCS.PHASECHK.TRANS64.TRYWAIT P0, [UR23+0x180], R0 ;  /* 0x00018000ff0075a7 */ /* 0x000e660008001117 */
[----:B------:R-:W-:Y:S01]  /*3e40*/  ULEA UR18, UR4, UR18, 0x14 ;  /* 0x0000001204127291 */ /* 0x000fe2000f8ea0ff */
[----:B-123--:R-:W-:Y:S11]  /*3e50*/  @!P0 BRA `(.L_x_75) ;  /* 0x0000004800e48947 */ /* 0x00eff60003800000 */
.L_x_169:
[----:B------:R-:W-:Y:S01]  /*3e60*/  IADD3 R10, PT, PT, R10, 0x1, RZ ;  /* 0x000000010a0a7810 */ /* 0x000fe20007ffe0ff */
[----:B------:R-:W-:Y:S06]  /*3e70*/  BRA.U !UP4, `(.L_x_76) ;  /* 0x000000010c987547 */ /* 0x000fec000b800000 */
[----:B------:R-:W-:Y:S01]  /*3e80*/  UPLOP3.LUT UP2, UPT, UPT, UPT, UPT, 0x40, 0x4 ;  /* 0x000000000004789c */ /* 0x000fe20003f4e870 */
[----:B------:R-:W-:Y:S01]  /*3e90*/  UMOV UR16, UR29 ;  /* 0x0000001d00107c82 */ /* 0x000fe20008000000 */
[----:B------:R-:W-:Y:S01]  /*3ea0*/  UMOV UR15, UR28 ;  /* 0x0000001c000f7c82 */ /* 0x000fe20008000000 */
[----:B------:R-:W-:-:S08]  /*3eb0*/  UMOV UR6, UR14 ;  /* 0x0000000e00067c82 */ /* 0x000fd00008000000 */
.L_x_79:
[----:B------:R-:W-:Y:S02]  /*3ec0*/  UIADD3 UR16, UPT, UPT, UR16, 0x1, URZ ;  /* 0x0000000110107890 */ /* 0x000fe4000fffe0ff */
[----:B--2---:R-:W-:Y:S02]  /*3ed0*/  ULEA UR5, UR6, UR17, 0x3 ;  /* 0x0000001106057291 */ /* 0x004fe4000f8e18ff */
[----:B------:R-:W-:Y:S01]  /*3ee0*/  UISETP.NE.AND UP3, UPT, UR16, URZ, UPT ;  /* 0x000000ff1000728c */ /* 0x000fe2000bf65270 */
[----:B---3--:R-:W-:Y:S10]  /*3ef0*/  @P2 BRA `(.L_x_77) ;  /* 0x00000000000c2947 */ /* 0x008ff40003800000 */
[----:B-1----:R-:W-:Y:S04]  /*3f00*/  SHF.L.U32 R3, R8, 0x1f, RZ ;  /* 0x0000001f08037819 */ /* 0x002fe800000006ff */
[----:B------:R-:W1:Y:S02]  /*3f10*/  SYNCS.PHASECHK.TRANS64.TRYWAIT P0, [UR5], R3 ;  /* 0x00000003ff0075a7 */ /* 0x000e640008001105 */
[----:B-1----:R-:W-:Y:S05]  /*3f20*/  @!P0 BRA `(.L_x_78) ;  /* 0x0000004800c88947 */ /* 0x002fea0003800000 */
.L_x_77:
[----:B------:R-:W-:Y:S01]  /*3f30*/  UISETP.NE.AND UP0, UPT, UR15, 0x1, UPT ;  /* 0x000000010f00788c */ /* 0x000fe2000bf05270 */
[----:B------:R-:W-:Y:S01]  /*3f40*/  PLOP3.LUT P2, PT, PT, PT, PT, 0x80, 0x8 ;  /* 0x000000000008781c */ /* 0x000fe20003f4f070 */
[----:B------:R-:W-:Y:S02]  /*3f50*/  UIADD3 UR4, UPT, UPT, UR6, 0x1, URZ ;  /* 0x0000000106047890 */ /* 0x000fe4000fffe0ff */
[----:B------:R-:W-:Y:S02]  /*3f60*/  ULEA UR12, UR6, UR21, 0x9 ;  /* 0x00000015060c7291 */ /* 0x000fe4000f8e48ff */
[----:B------:R-:W-:Y:S01]  /*3f70*/  UISETP.NE.AND UP1, UPT, UR4, 0x11, UPT ;  /* 0x000000110400788c */ /* 0x000fe2000bf25270 */
[----:B------:R-:W-:Y:S01]  /*3f80*/  PLOP3.LUT P0, PT, PT, PT, UP0, 0x80, 0x8 ;  /* 0x000000000008781c */ /* 0x000fe20003f0f008 */
[----:B------:R-:W-:Y:S02]  /*3f90*/  UIADD3 UR10, UPT, UPT, UR12, 0x2, URZ ;  /* 0x000000020c0a7890 */ /* 0x000fe4000fffe0ff */
[----:B------:R-:W-:Y:S02]  /*3fa0*/  USEL UR7, URZ, 0x1, UP1 ;  /* 0x00000001ff077887 */ /* 0x000fe40008800000 */
[----:B------:R-:W-:Y:S02]  /*3fb0*/  USEL UR14, UR4, URZ, UP1 ;  /* 0x000000ff040e7287 */ /* 0x000fe40008800000 */
[----:B------:R-:W-:Y:S02]  /*3fc0*/  UIADD3 UR15, UPT, UPT, UR15, -0x1, URZ ;  /* 0xffffffff0f0f7890 */ /* 0x000fe4000fffe0ff */
[----:B------:R-:W-:Y:S01]  /*3fd0*/  @UP0 ULEA UR4, UR14, UR17, 0x3 ;  /* 0x000000110e040291 */ /* 0x000fe2000f8e18ff */
[----:B------:R-:W-:Y:S01]  /*3fe0*/  LOP3.LUT R8, R8, UR7, RZ, 0x3c, !PT ;  /* 0x0000000708087c12 */ /* 0x000fe2000f8e3cff */
[----:B------:R-:W-:Y:S01]  /*3ff0*/  UIADD3 UR7, UPT, UPT, UR5, 0x88, URZ ;  /* 0x0000008805077890 */ /* 0x000fe2000fffe0ff */
[----:B------:R-:W-:Y:S02]  /*4000*/  UMOV UR13, 0x80004020 ;  /* 0x80004020000d7882 */ /* 0x000fe40000000000 */
[----:B-1----:R-:W-:Y:S01]  /*4010*/  @P0 SHF.L.U32 R0, R8, 0x1f, RZ ;  /* 0x0000001f08000819 */ /* 0x002fe200000006ff */
[----:B------:R-:W-:Y:S01]  /*4020*/  UMOV UR5, 0x80004020 ;  /* 0x8000402000057882 */ /* 0x000fe20000000000 */
[----:B------:R-:W-:Y:S01]  /*4030*/  UMOV UR11, 0x80004020 ;  /* 0x80004020000b7882 */ /* 0x000fe20000000000 */
[----:B------:R-:W-:Y:S01]  /*4040*/  UMOV UR9, 0x80004020 ;  /* 0x8000402000097882 */ /* 0x000fe20000000000 */
[----:B------:R2:W3:Y:S01]  /*4050*/  @P0 SYNCS.PHASECHK.TRANS64.TRYWAIT P2, [UR4], R0 ;  /* 0x00000000ff0005a7 */ /* 0x0004e20008041104 */
[----:B------:R-:W-:Y:S03]  /*4060*/  ULEA UR4, UR6, UR20, 0x8 ;  /* 0x0000001406047291 */ /* 0x000fe6000f8e40ff */
[----:B------:R-:W-:Y:S01]  /*4070*/  UMOV UR6, UR14 ;  /* 0x0000000e00067c82 */ /* 0x000fe20008000000 */
[----:B------:R-:W-:Y:S05]  /*4080*/  UIADD3 UR8, UPT, UPT, UR4, 0x2, URZ ;  /* 0x0000000204087890 */ /* 0x000fea000fffe0ff */
[----:B------:R2:W-:Y:S01]  /*4090*/  UTCQMMA gdesc[UR4], gdesc[UR12], tmem[UR18], tmem[UR26], idesc[UR27], UP2 ;  /* 0x00ff1a0c040075ea */ /* 0x0005e20009000312 */
[----:B------:R-:W-:Y:S03]  /*40a0*/  UPLOP3.LUT UP2, UPT, UPT, UPT, UPT, 0x80, 0x8 ;  /* 0x000000000008789c */ /* 0x000fe60003f4f070 */
[----:B------:R2:W-:Y:S01]  /*40b0*/  UTCQMMA gdesc[UR8], gdesc[UR10], tmem[UR18], tmem[UR24], idesc[UR25], UPT ;  /* 0x00ff180a080075ea */ /* 0x0005e2000b800312 */
[----:B------:R2:W-:Y:S01]  /*40c0*/  UTCBAR.MULTICAST [UR7], URZ, UR19 ;  /* 0x000000ff070073e9 */ /* 0x0005e20008000813 */
[----:B------:R-:W-:Y:S06]  /*40d0*/  BRA.U UP3, `(.L_x_79) ;  /* 0xfffffffd03787547 */ /* 0x000fec000b83ffff */
.L_x_76:
[----:B--2---:R-:W-:Y:S01]  /*40e0*/  UIADD3 UR4, UPT, UPT, UR22, 0x1, URZ ;  /* 0x0000000116047890 */ /* 0x004fe2000fffe0ff */
[C---:B------:R-:W-:Y:S01]  /*40f0*/  ISETP.NE.AND P0, PT, R10.reuse, 0x2, PT ;  /* 0x000000020a00780c */ /* 0x040fe20003f05270 */
[----:B------:R-:W-:Y:S02]  /*4100*/  UIADD3 UR5, UPT, UPT, UR23, 0x160, URZ ;  /* 0x0000016017057890 */ /* 0x000fe4000fffe0ff */
[----:B------:R-:W-:Y:S01]  /*4110*/  UISETP.NE.AND UP0, UPT, UR4, 0x4, UPT ;  /* 0x000000040400788c */ /* 0x000fe2000bf05270 */
[----:B-1----:R-:W-:Y:S02]  /*4120*/  SEL R0, RZ, 0x1, P0 ;  /* 0x00000001ff007807 */ /* 0x002fe40000000000 */
[----:B------:R-:W-:Y:S01]  /*4130*/  SEL R10, R10, RZ, P0 ;  /* 0x000000ff0a0a7207 */ /* 0x000fe20000000000 */
[----:B------:R-:W-:Y:S01]  /*4140*/  USEL UR6, URZ, 0x1, UP0 ;  /* 0x00000001ff067887 */ /* 0x000fe20008000000 */
[----:B------:R-:W-:Y:S01]  /*4150*/  LOP3.LUT R9, R9, R0, RZ, 0x3c, !PT ;  /* 0x0000000009097212 */ /* 0x000fe200078e3cff */
[----:B------:R-:W-:Y:S01]  /*4160*/  USEL UR22, UR4, URZ, UP0 ;  /* 0x000000ff04167287 */ /* 0x000fe20008000000 */
[----:B------:R1:W-:Y:S03]  /*4170*/  UTCBAR [UR5], URZ ;  /* 0x000000ff050073e9 */ /* 0x0003e600080000ff */
[----:B------:R-:W-:Y:S01]  /*4180*/  LOP3.LUT R11, R11, UR6, RZ, 0x3c, !PT ;  /* 0x000000060b0b7c12 */ /* 0x000fe2000f8e3cff */
[----:B------:R-:W-:Y:S07]  /*4190*/  @P1 BRA `(.L_x_80) ;  /* 0xfffffff800b01947 */ /* 0x000fee000383ffff */
[----:B------:R-:W2:Y:S01]  /*41a0*/  S2UR UR8, SR_CgaCtaId ;  /* 0x00000000000879c3 */ /* 0x000ea20000008800 */
[----:B------:R-:W-:Y:S01]  /*41b0*/  ELECT P0, URZ, PT ;  /* 0x0000000000ff782f */ /* 0x000fe20003800000 */
[----:B------:R-:W-:Y:S01]  /*41c0*/  IMAD.MOV.U32 R0, RZ, RZ, 0x1 ;  /* 0x00000001ff007424 */ /* 0x000fe200078e00ff */
[----:B------:R-:W-:Y:S01]  /*41d0*/  UIADD3 UR17, UPT, UPT, UR17, 0x180, URZ ;  /* 0x0000018011117890 */ /* 0x000fe2000fffe0ff */
[----:B------:R-:W-:Y:S01]  /*41e0*/  SHF.L.U32 R3, R11, 0x1f, RZ ;  /* 0x0000001f0b037819 */ /* 0x000fe200000006ff */
[----:B------:R-:W-:-:S03]  /*41f0*/  UMOV UR4, 0x40 ;  /* 0x0000004000047882 */ /* 0x000fc60000000000 */
[----:B------:R-:W-:Y:S01]  /*4200*/  UVIRTCOUNT.DEALLOC.SMPOOL 0x80 ;  /* 0x000000800000784c */ /* 0x000fe20000000000 */
[----:B--2---:R-:W-:Y:S02]  /*4210*/  ULEA UR8, UR8, UR4, 0x18 ;  /* 0x0000000408087291 */ /* 0x004fe4000f8ec0ff */
[----:B------:R-:W-:-:S07]  /*4220*/  ULEA UR4, UR22, UR17, 0x3 ;  /* 0x0000001116047291 */ /* 0x000fce000f8e18ff */
[----:B------:R2:W-:Y:S02]  /*4230*/  @P0 STS.U8 [UR8+0x1c], R0 ;  /* 0x00001c00ff000988 */ /* 0x0005e40008000008 */
[----:B------:R-:W4:Y:S02]  /*4240*/  SYNCS.PHASECHK.TRANS64.TRYWAIT P0, [UR4], R3 ;  /* 0x00000003ff0075a7 */ /* 0x000f240008001104 */
[----:B--2-4-:R-:W-:Y:S05]  /*4250*/  @!P0 BRA `(.L_x_81) ;  /* 0x0000004800148947 */ /* 0x014fea0003800000 */
.L_x_172:
[----:B------:R-:W-:-:S04]  /*4260*/  UIADD3 UR4, UPT, UPT, UR22, 0x1, URZ ;  /* 0x0000000116047890 */ /* 0x000fc8000fffe0ff */
[----:B------:R-:W-:-:S04]  /*4270*/  UISETP.NE.AND UP0, UPT, UR4, 0x4, UPT ;  /* 0x000000040400788c */ /* 0x000fc8000bf05270 */
[----:B------:R-:W-:Y:S02]  /*4280*/  USEL UR6, URZ, 0x1, UP0 ;  /* 0x00000001ff067887 */ /* 0x000fe40008000000 */
[----:B------:R-:W-:-:S04]  /*4290*/  USEL UR4, UR4, URZ, UP0 ;  /* 0x000000ff04047287 */ /* 0x000fc80008000000 */
[----:B-1----:R-:W-:Y:S01]  /*42a0*/  ULEA UR5, UR4, UR17, 0x3 ;  /* 0x0000001104057291 */ /* 0x002fe2000f8e18ff */
[----:B------:R-:W-:-:S04]  /*42b0*/  LOP3.LUT R2, R11, UR6, RZ, 0x3c, !PT ;  /* 0x000000060b027c12 */ /* 0x000fc8000f8e3cff */
[----:B--2---:R-:W-:-:S04]  /*42c0*/  SHF.L.U32 R3, R2, 0x1f, RZ ;  /* 0x0000001f02037819 */ /* 0x004fc800000006ff */
[----:B------:R-:W1:Y:S02]  /*42d0*/  SYNCS.PHASECHK.TRANS64.TRYWAIT P0, [UR5], R3 ;  /* 0x00000003ff0075a7 */ /* 0x000e640008001105 */
[----:B-1----:R-:W-:Y:S05]  /*42e0*/  @!P0 BRA `(.L_x_82) ;  /* 0x0000004800088947 */ /* 0x002fea0003800000 */
.L_x_174:
        /* <DEDUP_REMOVED lines=9> */
.L_x_176:
[----:B------:R-:W-:-:S04]  /*4380*/  UIADD3 UR4, UPT, UPT, UR4, 0x1, URZ ;  /* 0x0000000104047890 */ /* 0x000fc8000fffe0ff */
[----:B------:R-:W-:-:S04]  /*4390*/  UISETP.NE.AND UP0, UPT, UR4, 0x4, UPT ;  /* 0x000000040400788c */ /* 0x000fc8000bf05270 */
[----:B------:R-:W-:Y:S02]  /*43a0*/  USEL UR5, URZ, 0x1, UP0 ;  /* 0x00000001ff057887 */ /* 0x000fe40008000000 */
[----:B------:R-:W-:-:S04]  /*43b0*/  USEL UR4, UR4, URZ, UP0 ;  /* 0x000000ff04047287 */ /* 0x000fc80008000000 */
[----:B------:R-:W-:Y:S01]  /*43c0*/  ULEA UR4, UR4, UR17, 0x3 ;  /* 0x0000001104047291 */ /* 0x000fe2000f8e18ff */
[----:B-1----:R-:W-:-:S04]  /*43d0*/  LOP3.LUT R3, R2, UR5, RZ, 0x3c, !PT ;  /* 0x0000000502037c12 */ /* 0x002fc8000f8e3cff */
[----:B------:R-:W-:-:S04]  /*43e0*/  SHF.L.U32 R3, R3, 0x1f, RZ ;  /* 0x0000001f03037819 */ /* 0x000fc800000006ff */
[----:B------:R-:W1:Y:S02]  /*43f0*/  SYNCS.PHASECHK.TRANS64.TRYWAIT P0, [UR4], R3 ;  /* 0x00000003ff0075a7 */ /* 0x000e640008001104 */
[----:B-1----:R-:W-:Y:S05]  /*4400*/  @!P0 BRA `(.L_x_84) ;  /* 0x0000004400f08947 */ /* 0x002fea0003800000 */
.L_x_178:
[----:B------:R-:W-:Y:S01]  /*4410*/  NOP ;  /* 0x0000000000007918 */ /* 0x000fe20000000000 */
[----:B-1----:R-:W1:Y:S01]  /*4420*/  LDS R0, [UR8+0x14] ;  /* 0x00001408ff007984 */ /* 0x002e620008000800 */
[----:B------:R-:W-:Y:S01]  /*4430*/  ULOP3.LUT UR4, UR30, 0xffff, URZ, 0xc0, !UPT ;  /* 0x0000ffff1e047892 */ /* 0x000fe2000f8ec0ff */
[----:B------:R-:W-:Y:S01]  /*4440*/  UMOV UR5, 0xffff ;  /* 0x0000ffff00057882 */ /* 0x000fe20000000000 */
[----:B------:R-:W-:Y:S02]  /*4450*/  UMOV UR6, 0x1 ;  /* 0x0000000100067882 */ /* 0x000fe40000000000 */
[----:B------:R-:W-:-:S04]  /*4460*/  USHF.R.U32.HI UR4, URZ, 0x5, UR4 ;  /* 0x00000005ff047899 */ /* 0x000fc80008011604 */
[----:B------:R-:W-:Y:S02]  /*4470*/  USHF.L.U32 UR5, UR5, UR4, URZ ;  /* 0x0000000405057299 */ /* 0x000fe400080006ff */
[----:B------:R-:W-:-:S04]  /*4480*/  USHF.L.U32 UR4, UR6, UR4, URZ ;  /* 0x0000000406047299 */ /* 0x000fc800080006ff */
[----:B-1----:R-:W-:-:S04]  /*4490*/  LOP3.LUT R0, R0, UR5, RZ, 0xc0, !PT ;  /* 0x0000000500007c12 */ /* 0x002fc8000f8ec0ff */
[----:B------:R-:W-:-:S13]  /*44a0*/  ISETP.NE.AND P0, PT, R0, UR5, PT ;  /* 0x0000000500007c0c */ /* 0x000fda000bf05270 */
[----:B------:R-:W-:Y:S05]  /*44b0*/  @P0 BRA `(.L_x_85) ;  /* 0x0000000000580947 */ /* 0x000fea0003800000 */
[----:B------:R-:W1:Y:S02]  /*44c0*/  LDS R0, [UR8+0x18] ;  /* 0x00001808ff007984 */ /* 0x000e640008000800 */
[----:B-1----:R-:W-:-:S04]  /*44d0*/  LOP3.LUT R0, R0, UR4, RZ, 0xc0, !PT ;  /* 0x0000000400007c12 */ /* 0x002fc8000f8ec0ff */
[----:B------:R-:W-:-:S13]  /*44e0*/  ISETP.NE.AND P0, PT, R0, UR4, PT ;  /* 0x0000000400007c0c */ /* 0x000fda000bf05270 */
[----:B------:R-:W-:Y:S05]  /*44f0*/  @P0 BRA `(.L_x_86) ;  /* 0x00000000003c0947 */ /* 0x000fea0003800000 */
[----:B------:R-:W1:Y:S01]  /*4500*/  S2R R2, SR_LANEID ;  /* 0x0000000000027919 */ /* 0x000e620000000000 */
[----:B------:R-:W-:Y:S01]  /*4510*/  ULOP3.LUT UR5, URZ, UR5, URZ, 0x33, !UPT ;  /* 0x00000005ff057292 */ /* 0x000fe2000f8e33ff */
[----:B------:R-:W-:Y:S01]  /*4520*/  LOP3.LUT R4, RZ, UR4, RZ, 0x33, !PT ;  /* 0x00000004ff047c12 */ /* 0x000fe2000f8e33ff */
[----:B------:R-:W-:Y:S02]  /*4530*/  VOTEU.ANY UR4, UPT, PT ;  /* 0x0000000000047886 */ /* 0x000fe400038e0100 */
[----:B------:R-:W-:Y:S01]  /*4540*/  UFLO.U32 UR4, UR4 ;  /* 0x00000004000472bd */ /* 0x000fe200080e0000 */
[----:B------:R-:W2:Y:S01]  /*4550*/  REDUX UR6, R4 ;  /* 0x00000000040673c4 */ /* 0x000ea20000000000 */
[----:B------:R-:W-:-:S06]  /*4560*/  IMAD.U32 R0, RZ, RZ, UR5 ;  /* 0x00000005ff007e24 */ /* 0x000fcc000f8e00ff */
[----:B------:R4:W-:Y:S01]  /*4570*/  UTCATOMSWS.AND URZ, UR5 ;  /* 0x0000000500ff79e3 */ /* 0x0009e20008000000 */
[----:B------:R-:W3:Y:S01]  /*4580*/  REDUX UR7, R0 ;  /* 0x00000000000773c4 */ /* 0x000ee20000000000 */
[----:B-1----:R-:W-:Y:S01]  /*4590*/  ISETP.EQ.U32.AND P0, PT, R2, UR4, PT ;  /* 0x0000000402007c0c */ /* 0x002fe2000bf02070 */
[----:B--2---:R-:W-:Y:S01]  /*45a0*/  IMAD.U32 R2, RZ, RZ, UR6 ;  /* 0x00000006ff027e24 */ /* 0x004fe2000f8e00ff */
[----:B---3--:R-:W-:-:S11]  /*45b0*/  MOV R3, UR7 ;  /* 0x0000000700037c02 */ /* 0x008fd60008000f00 */
[----:B------:R4:W-:Y:S04]  /*45c0*/  @P0 ATOMS.AND RZ, [UR8+0x14], R3 ;  /* 0x00001403ffff098c */ /* 0x0009e8000a800008 */
[----:B------:R4:W-:Y:S01]  /*45d0*/  @P0 ATOMS.AND RZ, [UR8+0x18], R2 ;  /* 0x00001802ffff098c */ /* 0x0009e2000a800008 */
[----:B------:R-:W-:Y:S05]  /*45e0*/  BRA `(.L_x_87) ;  /* 0x0000000000147947 */ /* 0x000fea0003800000 */
.L_x_86:
[----:B------:R-:W-:Y:S02]  /*45f0*/  MOV R2, 0x4610 ;  /* 0x0000461000027802 */ /* 0x000fe40000000f00 */
[----:B---3-5:R-:W-:Y:S05]  /*4600*/  CALL.REL.NOINC `($__internal_0_$__cuda_sm10x_tcgen05_guardrail_trap_col_being_dealloced_not_returned_by_alloc) ;  /* 0x00000048004c7944 */ /* 0x028fea0003c00000 */
[----:B------:R-:W-:Y:S05]  /*4610*/  BRA `(.L_x_87) ;  /* 0x0000000000087947 */ /* 0x000fea0003800000 */
.L_x_85:
[----:B------:R-:W-:Y:S02]  /*4620*/  MOV R2, 0x4640 ;  /* 0x0000464000027802 */ /* 0x000fe40000000f00 */
[----:B---3-5:R-:W-:Y:S05]  /*4630*/  CALL.REL.NOINC `($__internal_2_$__cuda_sm10x_tcgen05_guardrail_trap_unallocated_columns_being_dealloced) ;  /* 0x0000004800587944 */ /* 0x028fea0003c00000 */
.L_x_87:
[----:B------:R-:W-:Y:S01]  /*4640*/  NOP ;  /* 0x0000000000007918 */ /* 0x000fe20000000000 */
[----:B----4-:R-:W-:Y:S05]  /*4650*/  EXIT ;  /* 0x000000000000794d */ /* 0x010fea0003800000 */
.L_x_69:
[----:B------:R-:W-:-:S09]  /*4660*/  UISETP.NE.OR UP0, UPT, UR17, 0x3, !UP3 ;  /* 0x000000031100788c */ /* 0x000fd2000df05670 */
[----:B------:R-:W-:Y:S05]  /*4670*/  BRA.U UP0, `(.L_x_88) ;  /* 0x0000000d00807547 */ /* 0x000fea000b800000 */
[----:B------:R-:W1:Y:S01]  /*4680*/  S2UR UR10, SR_CgaCtaId ;  /* 0x00000000000a79c3 */ /* 0x000e620000008800 */
[----:B------:R-:W2:Y:S01]  /*4690*/  LDCU UR32, c[0x0][0x370] ;  /* 0x00006e00ff2077ac */ /* 0x000ea20008000800 */
[----:B------:R-:W-:Y:S02]  /*46a0*/  HFMA2 R13, -RZ, RZ, 0, 0 ;  /* 0x00000000ff0d7431 */ /* 0x000fe400000001ff */
[----:B------:R-:W-:Y:S01]  /*46b0*/  IMAD.MOV.U32 R15, RZ, RZ, 0x1 ;  /* 0x00000001ff0f7424 */ /* 0x000fe200078e00ff */
[----:B------:R-:W-:Y:S01]  /*46c0*/  MOV R7, 0x1000 ;  /* 0x0000100000077802 */ /* 0x000fe20000000f00 */
[----:B------:R-:W2:Y:S01]  /*46d0*/  LDCU.128 UR28, c[0x0][0xb10] ;  /* 0x00016200ff1c77ac */ /* 0x000ea20008000c00 */
[----:B------:R-:W-:Y:S01]  /*46e0*/  IMAD.MOV.U32 R14, RZ, RZ, RZ ;  /* 0x000000ffff0e7224 */ /* 0x000fe200078e00ff */
[----:B------:R-:W3:Y:S01]  /*46f0*/  LDC.64 R16, c[0x0][0x348] ;  /* 0x0000d200ff107b82 */ /* 0x000ee20000000a00 */
[----:B------:R-:W4:Y:S01]  /*4700*/  LDCU UR27, c[0x0][0x374] ;  /* 0x00006e80ff1b77ac */ /* 0x000f220008000800 */
[----:B------:R-:W1:Y:S06]  /*4710*/  LDCU UR15, c[0x0][0xb0c] ;  /* 0x00016180ff0f77ac */ /* 0x000e6c0008000800 */
[----:B------:R-:W3:Y:S01]  /*4720*/  LDC.64 R2, c[0x0][0x888] ;  /* 0x00022200ff027b82 */ /* 0x000ee20000000a00 */
[----:B------:R-:W1:Y:S01]  /*4730*/  LDCU UR39, c[0x0][0xb20] ;  /* 0x00016400ff2777ac */ /* 0x000e620008000800 */
[----:B------:R-:W1:Y:S06]  /*4740*/  LDCU UR4, c[0x0][0xb30] ;  /* 0x00016600ff0477ac */ /* 0x000e6c0008000800 */
[----:B------:R-:W3:Y:S01]  /*4750*/  LDC.64 R4, c[0x0][0x890] ;  /* 0x00022400ff047b82 */ /* 0x000ee20000000a00 */
[----:B------:R-:W-:Y:S01]  /*4760*/  UMOV UR21, 0x400 ;  /* 0x0000040000157882 */ /* 0x000fe20000000000 */
[----:B--2---:R-:W-:-:S02]  /*4770*/  UIMAD.WIDE.U32 UR6, UR32, UR28, URZ ;  /* 0x0000001c200672a5 */ /* 0x004fc4000f8e00ff */
[----:B----4-:R-:W-:Y:S02]  /*4780*/  UIMAD.WIDE.U32 UR8, UR27, UR31, URZ ;  /* 0x0000001f1b0872a5 */ /* 0x010fe4000f8e00ff */
[----:B-1----:R-:W-:Y:S02]  /*4790*/  ULEA UR21, UR10, UR21, 0x18 ;  /* 0x000000150a157291 */ /* 0x002fe4000f8ec0ff */
[----:B------:R-:W-:Y:S02]  /*47a0*/  UPLOP3.LUT UP3, UPT, UPT, UPT, UPT, 0x40, 0x4 ;  /* 0x000000000004789c */ /* 0x000fe40003f6e870 */
[----:B------:R-:W-:Y:S02]  /*47b0*/  UIADD3 UR33, UPT, UPT, UR21, 0x118, URZ ;  /* 0x0000011815217890 */ /* 0x000fe4000fffe0ff */
[----:B------:R-:W-:Y:S01]  /*47c0*/  UIADD3 UR17, UPT, UPT, UR21, 0x110, URZ ;  /* 0x0000011015117890 */ /* 0x000fe2000fffe0ff */
[----:B------:R-:W-:Y:S01]  /*47d0*/  UMOV UR6, UR7 ;  /* 0x0000000700067c82 */ /* 0x000fe20008000000 */
[----:B------:R-:W-:Y:S01]  /*47e0*/  UMOV UR35, UR9 ;  /* 0x0000000900237c82 */ /* 0x000fe20008000000 */
[----:B------:R-:W-:-:S02]  /*47f0*/  UISETP.GE.AND UP0, UPT, UR42, 0x1, UPT ;  /* 0x000000012a00788c */ /* 0x000fc4000bf06270 */
[----:B------:R-:W-:Y:S01]  /*4800*/  UISETP.NE.AND UP4, UPT, UR42, 0x1, UPT ;  /* 0x000000012a00788c */ /* 0x000fe2000bf85270 */
[----:B------:R-:W1:Y:S01]  /*4810*/  LDCU.64 UR22, c[0x0][0xb28] ;  /* 0x00016500ff1677ac */ /* 0x000e620008000a00 */
[----:B------:R-:W-:Y:S02]  /*4820*/  UISETP.NE.AND UP6, UPT, UR15, 0x1, UPT ;  /* 0x000000010f00788c */ /* 0x000fe4000bfc5270 */
[----:B------:R-:W-:Y:S02]  /*4830*/  UISETP.NE.AND UP5, UPT, UR30, 0x1, UPT ;  /* 0x000000011e00788c */ /* 0x000fe4000bfa5270 */
[----:B------:R-:W-:Y:S02]  /*4840*/  UPRMT UR33, UR10, 0x654, UR33 ;  /* 0x000006540a217896 */ /* 0x000fe40008000021 */
[----:B------:R-:W-:Y:S02]  /*4850*/  USHF.R.U32.HI UR37, URZ, UR29, UR6 ;  /* 0x0000001dff257299 */ /* 0x000fe40008011606 */
[----:B------:R-:W-:-:S02]  /*4860*/  UPRMT UR34, UR10, 0x654, UR17 ;  /* 0x000006540a227896 */ /* 0x000fc40008000011 */
[----:B------:R-:W-:Y:S02]  /*4870*/  USHF.R.U32.HI UR35, URZ, UR39, UR35 ;  /* 0x00000027ff237299 */ /* 0x000fe40008011623 */
[----:B------:R-:W-:-:S11]  /*4880*/  UISETP.NE.AND UP2, UPT, UR4, 0x1, UPT ;  /* 0x000000010400788c */ /* 0x000fd6000bf45270 */
.L_x_97:
[C---:B------:R-:W-:Y:S02]  /*4890*/  LEA R12, R14.reuse, UR21, 0x3 ;  /* 0x000000150e0c7c11 */ /* 0x040fe4000f8e18ff */
[----:B------:R-:W-:Y:S02]  /*48a0*/  SHF.L.U32 R9, R13, 0x1f, RZ ;  /* 0x0000001f0d097819 */ /* 0x000fe400000006ff */
[----:B------:R-:W-:Y:S02]  /*48b0*/  LEA R10, R14, UR21, 0x4 ;  /* 0x000000150e0a7c11 */ /* 0x000fe4000f8e20ff */
[----:B--2---:R-:W2:Y:S02]  /*48c0*/  SYNCS.PHASECHK.TRANS64.TRYWAIT P0, [R12+URZ+0x140], R9 ;  /* 0x000140090c0075a7 */ /* 0x004ea400080011ff */
[----:B--2---:R-:W-:Y:S05]  /*48d0*/  @!P0 BRA `(.L_x_89) ;  /* 0x0000004000d48947 */ /* 0x004fea0003800000 */
.L_x_179:
[----:B--2---:R-:W2:Y:S01]  /*48e0*/  LDS.128 R8, [R10+0x1d0] ;  /* 0x0001d0000a087984 */ /* 0x004ea20000000c00 */
[----:B------:R-:W-:Y:S01]  /*48f0*/  UISETP.GE.AND UP0, UPT, UR42, 0x1, UPT ;  /* 0x000000012a00788c */ /* 0x000fe2000bf06270 */
[----:B------:R-:W-:Y:S01]  /*4900*/  @!PT LDS RZ, [RZ] ;  /* 0x00000000fffff984 */ /* 0x000fe20000000800 */
[----:B------:R-:W-:Y:S01]  /*4910*/  @!PT LDS RZ, [RZ] ;  /* 0x00000000fffff984 */ /* 0x000fe20000000800 */
[----:B------:R-:W-:Y:S01]  /*4920*/  @!PT LDS RZ, [RZ] ;  /* 0x00000000fffff984 */ /* 0x000fe20000000800 */
[----:B------:R-:W-:Y:S01]  /*4930*/  @!PT LDS RZ, [RZ] ;  /* 0x00000000fffff984 */ /* 0x000fe20000000800 */
[----:B------:R4:W-:Y:S06]  /*4940*/  MEMBAR.ALL.CTA ;  /* 0x0000000000007992 */ /* 0x0009ec0000008000 */
[----:B----4-:R-:W4:Y:S01]  /*4950*/  FENCE.VIEW.ASYNC.S ;  /* 0x00000000000073c6 */ /* 0x010f220000000000 */
[----:B--2---:R-:W-:Y:S11]  /*4960*/  LOP3.LUT P0, RZ, R10, 0x1, RZ, 0xc0, !PT ;  /* 0x000000010aff7812 */ /* 0x004ff6000780c0ff */
[----:B------:R-:W-:Y:S02]  /*4970*/  @!UPT UIADD3 URZ, UPT, UPT, URZ, URZ, URZ ;  /* 0x000000fffffff290 */ /* 0x000fe4000fffe0ff */
[----:B----4-:R-:W-:Y:S01]  /*4980*/  VOTEU.ANY UP1, P0 ;  /* 0x0000000000ff7886 */ /* 0x010fe20000020100 */
[----:B------:R-:W-:Y:S11]  /*4990*/  PLOP3.LUT P0, PT, PT, PT, UP1, 0x80, 0x8 ;  /* 0x000000000008781c */ /* 0x000ff60003f0f018 */
[----:B------:R-:W-:Y:S02]  /*49a0*/  @!UPT UIADD3 URZ, UPT, UPT, URZ, URZ, URZ ;  /* 0x000000fffffff290 */ /* 0x000fe4000fffe0ff */
[----:B------:R-:W-:Y:S02]  /*49b0*/  @P0 SHF.R.U32.HI R0, RZ, 0x10, R9 ;  /* 0x00000010ff000819 */ /* 0x000fe40000011609 */
[----:B------:R-:W-:Y:S02]  /*49c0*/  @P0 MOV R6, R8 ;  /* 0x0000000800060202 */ /* 0x000fe40000000f00 */
[----:B------:R-:W-:Y:S01]  /*49d0*/  @P0 R2UR UR4, R0 ;  /* 0x00000000000402ca */ /* 0x000fe200000e0000 */
[----:B------:R-:W-:Y:S01]  /*49e0*/  VIADD R0, R12, 0x150 ;  /* 0x000001500c007836 */ /* 0x000fe20000000000 */
[----:B------:R-:W-:Y:S02]  /*49f0*/  @P0 LOP3.LUT R8, R9, 0xffff, RZ, 0xc0, !PT ;  /* 0x0000ffff09080812 */ /* 0x000fe400078ec0ff */
[----:B------:R-:W-:Y:S02]  /*4a00*/  @P0 R2UR UR6, R6 ;  /* 0x00000000060602ca */ /* 0x000fe400000e0000 */
[----:B------:R-:W-:Y:S02]  /*4a10*/  PRMT R0, RZ, 0x654, R0 ;  /* 0x00000654ff007816 */ /* 0x000fe40000000000 */
[----:B------:R-:W-:Y:S02]  /*4a20*/  @P0 R2UR UR5, R8 ;  /* 0x00000000080502ca */ /* 0x000fe400000e0000 */
[----:B------:R2:W-:Y:S03]  /*4a30*/  SYNCS.ARRIVE.TRANS64.RED.A1T0 RZ, [R0+URZ], RZ ;  /* 0x000000ff00ff79a7 */ /* 0x0005e600081004ff */
[----:B------:R-:W-:Y:S04]  /*4a40*/  @UP1 UMOV UR26, UR4 ;  /* 0x00000004001a1c82 */ /* 0x000fe80008000000 */
[----:B------:R-:W-:Y:S04]  /*4a50*/  @UP1 UMOV UR14, UR6 ;  /* 0x00000006000e1c82 */ /* 0x000fe80008000000 */
[----:B------:R-:W-:Y:S01]  /*4a60*/  @UP1 UMOV UR13, UR5 ;  /* 0x00000005000d1c82 */ /* 0x000fe20008000000 */
[----:B------:R-:W-:Y:S05]  /*4a70*/  BRA.U !UP0, `(.L_x_90) ;  /* 0x0000000108a47547 */ /* 0x000fea000b800000 */
[----:B------:R-:W-:Y:S02]  /*4a80*/  UIMAD.WIDE.U32 UR8, UR13, UR31, URZ ;  /* 0x0000001f0d0872a5 */ /* 0x000fe4000f8e00ff */
[----:B------:R-:W-:Y:S02]  /*4a90*/  UIMAD.WIDE.U32 UR10, UR14, UR28, URZ ;  /* 0x0000001c0e0a72a5 */ /* 0x000fe4000f8e00ff */
[----:B------:R-:W-:Y:S02]  /*4aa0*/  USEL UR4, UR27, UR35, !UP5 ;  /* 0x000000231b047287 */ /* 0x000fe4000e800000 */
[----:B------:R-:W-:Y:S02]  /*4ab0*/  USEL UR7, UR32, UR37, !UP6 ;  /* 0x0000002520077287 */ /* 0x000fe4000f000000 */
[----:B-1----:R-:W-:Y:S02]  /*4ac0*/  UIMAD.WIDE.U32 UR18, UR4, UR22, URZ ;  /* 0x00000016041272a5 */ /* 0x002fe4000f8e00ff */
[----:B------:R-:W-:Y:S01]  /*4ad0*/  UIMAD.WIDE.U32 UR24, UR7, UR22, URZ ;  /* 0x00000016071872a5 */ /* 0x000fe2000f8e00ff */
[----:B------:R-:W-:Y:S02]  /*4ae0*/  UMOV UR5, UR9 ;  /* 0x0000000900057c82 */ /* 0x000fe40008000000 */
[----:B------:R-:W-:Y:S03]  /*4af0*/  USHF.R.U32.HI UR6, URZ, UR39, UR5 ;  /* 0x00000027ff067299 */ /* 0x000fe60008011605 */
[----:B------:R-:W-:Y:S01]  /*4b00*/  UMOV UR5, UR11 ;  /* 0x0000000b00057c82 */ /* 0x000fe20008000000 */
[----:B------:R-:W-:Y:S02]  /*4b10*/  USEL UR6, UR13, UR6, !UP5 ;  /* 0x000000060d067287 */ /* 0x000fe4000e800000 */
[----:B------:R-:W-:Y:S02]  /*4b20*/  USHF.R.U32.HI UR8, URZ, UR29, UR5 ;  /* 0x0000001dff087299 */ /* 0x000fe40008011605 */
[----:B------:R-:W-:Y:S01]  /*4b30*/  UIMAD.WIDE.U32 UR10, UR6, UR22, URZ ;  /* 0x00000016060a72a5 */ /* 0x000fe2000f8e00ff */
[----:B------:R-:W-:Y:S02]  /*4b40*/  UMOV UR5, UR19 ;  /* 0x0000001300057c82 */ /* 0x000fe40008000000 */
[----:B------:R-:W-:Y:S03]  /*4b50*/  @UP4 USHF.R.U32.HI UR4, URZ, UR23, UR5 ;  /* 0x00000017ff044299 */ /* 0x000fe60008011605 */
[----:B------:R-:W-:Y:S01]  /*4b60*/  UMOV UR5, UR25 ;  /* 0x0000001900057c82 */ /* 0x000fe20008000000 */
[----:B------:R-:W-:Y:S02]  /*4b70*/  UIMAD UR4, UR42, UR4, URZ ;  /* 0x000000042a0472a4 */ /* 0x000fe4000f8e02ff */
[----:B------:R-:W-:Y:S02]  /*4b80*/  @UP4 USHF.R.U32.HI UR7, URZ, UR23, UR5 ;  /* 0x00000017ff074299 */ /* 0x000fe40008011605 */
[----:B------:R-:W-:Y:S02]  /*4b90*/  USEL UR5, UR14, UR8, !UP6 ;  /* 0x000000080e057287 */ /* 0x000fe4000f000000 */
[----:B------:R-:W-:Y:S02]  /*4ba0*/  UIMAD UR8, UR42, UR7, URZ ;  /* 0x000000072a0872a4 */ /* 0x000fe4000f8e02ff */
[----:B------:R-:W-:Y:S03]  /*4bb0*/  UISETP.GE.AND UP0, UPT, UR6, UR4, UPT ;  /* 0x000000040600728c */ /* 0x000fe6000bf06270 */
[----:B------:R-:W-:Y:S01]  /*4bc0*/  UMOV UR4, UR11 ;  /* 0x0000000b00047c82 */ /* 0x000fe20008000000 */
[----:B------:R-:W-:Y:S02]  /*4bd0*/  UISETP.GE.OR UP0, UPT, UR5, UR8, UP0 ;  /* 0x000000080500728c */ /* 0x000fe40008706670 */
[----:B------:R-:W-:Y:S02]  /*4be0*/  USHF.R.U32.HI UR4, URZ, UR23, UR4 ;  /* 0x00000017ff047299 */ /* 0x000fe40008011604 */
[----:B------:R-:W-:Y:S02]  /*4bf0*/  UIMAD.WIDE.U32 UR8, UR5, UR22, URZ ;  /* 0x00000016050872a5 */ /* 0x000fe4000f8e00ff */
[----:B------:R-:W-:Y:S04]  /*4c00*/  USEL UR10, UR6, UR4, !UP4 ;  /* 0x00000004060a7287 */ /* 0x000fe8000e000000 */
[----:B------:R-:W-:Y:S01]  /*4c10*/  UIADD3 UR11, UPT, UPT, -UR10, URZ, URZ ;  /* 0x000000ff0a0b7290 */ /* 0x000fe2000fffe1ff */
[----:B------:R-:W-:Y:S02]  /*4c20*/  @!UP0 UMOV UR4, UR9 ;  /* 0x0000000900048c82 */ /* 0x000fe40008000000 */
[----:B------:R-:W-:Y:S02]  /*4c30*/  @!UP0 USHF.R.U32.HI UR4, URZ, UR23, UR4 ;  /* 0x00000017ff048299 */ /* 0x000fe40008011604 */
[----:B------:R-:W-:Y:S02]  /*4c40*/  UIMAD UR8, UR42, UR11, UR6 ;  /* 0x0000000b2a0872a4 */ /* 0x000fe4000f8e0206 */
[----:B------:R-:W-:Y:S04]  /*4c50*/  @!UP0 USEL UR4, UR5, UR4, !UP4 ;  /* 0x0000000405048287 */ /* 0x000fe8000e000000 */
[----:B------:R-:W-:Y:S02]  /*4c60*/  @!UP0 UIMAD UR8, UR7, UR8, UR4 ;  /* 0x00000008070882a4 */ /* 0x000fe4000f8e0204 */
[----:B------:R-:W-:Y:S02]  /*4c70*/  @!UP0 UIADD3 UR9, UPT, UPT, UR10, -UR4, URZ ;  /* 0x800000040a098290 */ /* 0x000fe4000fffe0ff */
[----:B------:R-:W-:Y:S02]  /*4c80*/  UIADD3 UR4, UPT, UPT, -UR5, URZ, URZ ;  /* 0x000000ff05047290 */ /* 0x000fe4000fffe1ff */
[----:B------:R-:W-:Y:S02]  /*4c90*/  UIADD3 UR7, UPT, UPT, -UR6, URZ, URZ ;  /* 0x000000ff06077290 */ /* 0x000fe4000fffe1ff */
[----:B------:R-:W-:Y:S02]  /*4ca0*/  @!UP0 UIMAD UR6, UR9, UR42, UR5 ;  /* 0x0000002a090682a4 */ /* 0x000fe4000f8e0205 */
[----:B------:R-:W-:Y:S02]  /*4cb0*/  UIMAD UR14, UR15, UR4, UR14 ;  /* 0x000000040f0e72a4 */ /* 0x000fe4000f8e020e */
[----:B------:R-:W-:Y:S01]  /*4cc0*/  UIMAD UR13, UR30, UR7, UR13 ;  /* 0x000000071e0d72a4 */ /* 0x000fe2000f8e020d */
[----:B------:R-:W-:Y:S02]  /*4cd0*/  @!UP0 UMOV UR5, UR8 ;  /* 0x0000000800058c82 */ /* 0x000fe40008000000 */
[----:B------:R-:W-:Y:S02]  /*4ce0*/  UIMAD UR14, UR5, UR15, UR14 ;  /* 0x0000000f050e72a4 */ /* 0x000fe4000f8e020e */
[----:B------:R-:W-:Y:S11]  /*4cf0*/  UIMAD UR13, UR6, UR30, UR13 ;  /* 0x0000001e060d72a4 */ /* 0x000ff6000f8e020d */
[----:B------:R-:W-:Y:S01]  /*4d00*/  @!UPT UIADD3 URZ, UPT, UPT, URZ, URZ, URZ ;  /* 0x000000fffffff290 */ /* 0x000fe2000fffe0ff */
.L_x_90:
[----:B------:R-:W4:Y:S01]  /*4d10*/  @!UP2 LDCU.128 UR8, c[0x0][0xb10] ;  /* 0x00016200ff08a7ac */ /* 0x000f220008000c00 */
[C---:B---3--:R-:W-:Y:S02]  /*4d20*/  ISETP.NE.U32.AND P1, PT, R4.reuse, RZ, PT ;  /* 0x000000ff0400720c */ /* 0x048fe40003f25070 */
[----:B------:R-:W-:Y:S02]  /*4d30*/  ISETP.NE.U32.AND P0, PT, R4, RZ, PT ;  /* 0x000000ff0400720c */ /* 0x000fe40003f05070 */
[C---:B------:R-:W-:Y:S02]  /*4d40*/  ISETP.NE.AND.EX P1, PT, R5.reuse, RZ, PT, P1 ;  /* 0x000000ff0500720c */ /* 0x040fe40003f25310 */
[----:B------:R-:W-:Y:S01]  /*4d50*/  ISETP.NE.AND.EX P0, PT, R5, RZ, PT, P0 ;  /* 0x000000ff0500720c */ /* 0x000fe20003f05300 */
[----:B------:R-:W3:Y:S01]  /*4d60*/  @!UP2 LDCU UR5, c[0x0][0xb0c] ;  /* 0x00016180ff05a7ac */ /* 0x000ee20008000800 */
[----:B------:R-:W-:Y:S01]  /*4d70*/  SHF.L.U32 R9, R15, 0x1f, RZ ;  /* 0x0000001f0f097819 */ /* 0x000fe200000006ff */
[----:B------:R-:W-:Y:S02]  /*4d80*/  USHF.L.U32 UR19, UR16, 0x6, URZ ;  /* 0x0000000610137899 */ /* 0x000fe400080006ff */
[----:B------:R-:W-:Y:S02]  /*4d90*/  USHF.L.U32 UR18, UR20, 0x7, URZ ;  /* 0x0000000714127899 */ /* 0x000fe400080006ff */
[----:B----4-:R-:W-:Y:S07]  /*4da0*/  UIMAD.WIDE.U32 UR6, UR14, UR8, URZ ;  /* 0x000000080e0672a5 */ /* 0x010fee000f8e00ff */
[----:B------:R-:W-:Y:S01]  /*4db0*/  @!UP2 UMOV UR4, UR7 ;  /* 0x000000070004ac82 */ /* 0x000fe20008000000 */
[----:B---3--:R-:W-:Y:S02]  /*4dc0*/  @!UP2 UISETP.NE.AND UP0, UPT, UR5, 0x1, UPT ;  /* 0x000000010500a88c */ /* 0x008fe4000bf05270 */
[----:B------:R-:W-:Y:S02]  /*4dd0*/  @!UP2 USHF.R.U32.HI UR4, URZ, UR9, UR4 ;  /* 0x00000009ff04a299 */ /* 0x000fe40008011604 */
[----:B------:R-:W-:Y:S02]  /*4de0*/  UIMAD.WIDE.U32 UR6, UR13, UR11, URZ ;  /* 0x0000000b0d0672a5 */ /* 0x000fe4000f8e00ff */
[----:B------:R-:W-:Y:S02]  /*4df0*/  @!UP2 USEL UR8, UR14, UR4, !UP0 ;  /* 0x000000040e08a287 */ /* 0x000fe4000c000000 */
[----:B------:R-:W-:Y:S03]  /*4e00*/  @!UP2 UISETP.NE.AND UP0, UPT, UR10, 0x1, UPT ;  /* 0x000000010a00a88c */ /* 0x000fe6000bf05270 */
[----:B------:R-:W-:Y:S02]  /*4e10*/  @!UP2 UMOV UR6, UR7 ;  /* 0x000000070006ac82 */ /* 0x000fe40008000000 */
[----:B------:R-:W3:Y:S02]  /*4e20*/  @!UP2 LDCU UR4, c[0x0][0xb20] ;  /* 0x00016400ff04a7ac */ /* 0x000ee40008000800 */
[----:B---3--:R-:W-:Y:S04]  /*4e30*/  @!UP2 USHF.R.U32.HI UR6, URZ, UR4, UR6 ;  /* 0x00000004ff06a299 */ /* 0x008fe80008011606 */
[----:B------:R-:W-:Y:S04]  /*4e40*/  @!UP2 USEL UR6, UR13, UR6, !UP0 ;  /* 0x000000060d06a287 */ /* 0x000fe8000c000000 */
[----:B------:R-:W-:Y:S02]  /*4e50*/  @!UP2 UIADD3 UR4, UPT, UPT, -UR8, UR6, URZ ;  /* 0x000000060804a290 */ /* 0x000fe4000fffe1ff */
[----:B------:R-:W-:Y:S02]  /*4e60*/  @!UP2 UIADD3 UR6, UPT, UPT, UR8, -UR6, URZ ;  /* 0x800000060806a290 */ /* 0x000fe4000fffe0ff */
[----:B------:R-:W-:Y:S02]  /*4e70*/  @!UP2 UIMAD UR14, UR4, UR5, UR14 ;  /* 0x00000005040ea2a4 */ /* 0x000fe4000f8e020e */
[----:B------:R-:W-:Y:S01]  /*4e80*/  @!UP2 UIMAD UR13, UR6, UR10, UR13 ;  /* 0x0000000a060da2a4 */ /* 0x000fe2000f8e020d */
[----:B------:R-:W-:Y:S11]  /*4e90*/  BRA.U UP3, `(.L_x_91) ;  /* 0x0000000103107547 */ /* 0x000ff6000b800000 */
[----:B--2---:R-:W-:Y:S04]  /*4ea0*/  MOV R0, UR38 ;  /* 0x0000002600007c02 */ /* 0x004fe80008000f00 */
[----:B------:R-:W-:Y:S04]  /*4eb0*/  SHF.L.U32 R11, R0, 0x1f, RZ ;  /* 0x0000001f000b7819 */ /* 0x000fe800000006ff */
[----:B------:R-:W2:Y:S02]  /*4ec0*/  SYNCS.PHASECHK.TRANS64.TRYWAIT P2, [UR21+0x138], R11 ;  /* 0x0001380bff0075a7 */ /* 0x000ea40008041115 */
[----:B--2---:R-:W-:Y:S05]  /*4ed0*/  @!P2 BRA `(.L_x_92) ;  /* 0x0000003c0068a947 */ /* 0x004fea0003800000 */
.L_x_91:
[----:B------:R-:W-:Y:S05]  /*4ee0*/  @!P1 BRA `(.L_x_93) ;  /* 0x0000000000309947 */ /* 0x000fea0003800000 */
[----:B------:R-:W-:Y:S01]  /*4ef0*/  ISETP.NE.U32.AND P1, PT, R2, RZ, PT ;  /* 0x000000ff0200720c */ /* 0x000fe20003f25070 */
[----:B------:R-:W3:Y:S01]  /*4f00*/  LDCU.64 UR4, c[0x0][0x358] ;  /* 0x00006b00ff0477ac */ /* 0x000ee20008000a00 */
[----:B------:R-:W-:Y:S02]  /*4f10*/  IMAD.MOV.U32 R84, RZ, RZ, 0x1 ;  /* 0x00000001ff547424 */ /* 0x000fe400078e00ff */
[----:B------:R-:W-:Y:S11]  /*4f20*/  ISETP.NE.AND.EX P1, PT, R3, RZ, PT, P1 ;  /* 0x000000ff0300720c */ /* 0x000ff60003f25310 */
[----:B------:R-:W-:Y:S02]  /*4f30*/  @!UPT UIADD3 URZ, UPT, UPT, URZ, URZ, URZ ;  /* 0x000000fffffff290 */ /* 0x000fe4000fffe0ff */
[----:B--2---:R-:W2:Y:S01]  /*4f40*/  @P1 LDC.64 R10, c[0x0][0x888] ;  /* 0x00022200ff0a1b82 */ /* 0x004ea20000000a00 */
[----:B------:R-:W-:Y:S04]  /*4f50*/  @P1 IMAD R0, R4, UR36, RZ ;  /* 0x0000002404001c24 */ /* 0x000fe8000f8e02ff */
[----:B--2---:R-:W-:Y:S04]  /*4f60*/  @P1 IMAD.WIDE R10, R0, 0x4, R10 ;  /* 0x00000004000a1825 */ /* 0x004fe800078e020a */
[----:B------:R-:W-:Y:S01]  /*4f70*/  HFMA2 R0, -RZ, RZ, 0, 5.9604644775390625e-08 ;  /* 0x00000001ff007431 */ /* 0x000fe200000001ff */
[----:B---3-5:R3:W5:Y:S04]  /*4f80*/  @P1 LDG.E R41, desc[UR4][R10.64] ;  /* 0x000000040a291981 */ /* 0x028768000c1e1900 */
[----:B------:R-:W-:Y:S01]  /*4f90*/  @!P1 PRMT R84, R0, 0x7610, R84 ;  /* 0x0000761000549816 */ /* 0x000fe20000000054 */
[----:B---3--:R-:W4:Y:S06]  /*4fa0*/  @!P1 LDC R41, c[0x0][0x880] ;  /* 0x00022000ff299b82 */ /* 0x008f2c0000000800 */
.L_x_93:
[----:B----45:R-:W-:Y:S01]  /*4fb0*/  @!P0 FSETP.EQ.AND P1, PT, R41, RZ, PT ;  /* 0x000000ff2900820b */ /* 0x030fe20003f22000 */
[----:B------:R-:W-:Y:S01]  /*4fc0*/  @!UPT UIADD3 URZ, UPT, UPT, URZ, URZ, URZ ;  /* 0x000000fffffff290 */ /* 0x000fe2000fffe0ff */
[----:B------:R-:W-:Y:S11]  /*4fd0*/  @!P0 BRA `(.L_x_94) ;  /* 0x0000000000188947 */ /* 0x000ff60003800000 */
[----:B------:R-:W-:Y:S02]  /*4fe0*/  LOP3.LUT P0, RZ, R84, 0xff, RZ, 0xc0, !PT ;  /* 0x000000ff54ff7812 */ /* 0x000fe4000780c0ff */
[----:B------:R-:W-:Y:S04]  /*4ff0*/  ISETP.NE.U32.AND P1, PT, R2, RZ, PT ;  /* 0x000000ff0200720c */ /* 0x000fe80003f25070 */
[----:B------:R-:W-:Y:S04]  /*5000*/  ISETP.NE.AND.EX P1, PT, R3, RZ, PT, P1 ;  /* 0x000000ff0300720c */ /* 0x000fe80003f25310 */
[----:B------:R-:W-:Y:S03]  /*5010*/  PLOP3.LUT P1, PT, P1, PT, PT, 0x8, 0x80 ;  /* 0x000000000080781c */ /* 0x000fe60000f2e170 */
[----:B------:R-:W-:Y:S11]  /*5020*/  @P0 FSETP.EQ.AND P1, PT, R41, RZ, PT ;  /* 0x000000ff2900020b */ /* 0x000ff60003f22000 */
[----:B------:R-:W-:Y:S02]  /*5030*/  @!UPT UIADD3 URZ, UPT, UPT, URZ, URZ, URZ ;  /* 0x000000fffffff290 */ /* 0x000fe4000fffe0ff */
.L_x_94:
[----:B------:R-:W3:Y:S01]  /*5040*/  SYNCS.PHASECHK.TRANS64.TRYWAIT P2, [UR21+0x120], R9 ;  /* 0x00012009ff0075a7 */ /* 0x000ee20008041115 */
[----:B------:R-:W-:Y:S04]  /*5050*/  ELECT P0, URZ, PT ;  /* 0x0000000000ff782f */ /* 0x000fe80003800000 */
[----:B------:R-:W-:Y:S11]  /*5060*/  PLOP3.LUT P1, PT, P1, P0, PT, 0xf2, 0x2f ;  /* 0x00000000002f781c */ /* 0x000ff60000f21e72 */
[----:B------:R-:W-:Y:S02]  /*5070*/  @!UPT UIADD3 URZ, UPT, UPT, URZ, URZ, URZ ;  /* 0x000000fffffff290 */ /* 0x000fe4000fffe0ff */
[----:B------:R-:W-:Y:S05]  /*5080*/  @!P1 IADD3 R8, P0, PT, R16, 0x580, RZ ;  /* 0x0000058010089810 */ /* 0x000fea0007f1e0ff */
[----:B------:R-:W-:Y:S01]  /*5090*/  @!P1 IMAD.X R6, RZ, RZ, R17, P0 ;  /* 0x000000ffff069224 */ /* 0x000fe200000e0611 */
[----:B---3--:R-:W-:Y:S07]  /*50a0*/  @!P2 BRA `(.L_x_95) ;  /* 0x0000003c000ca947 */ /* 0x008fee0003800000 */
.L_x_182:
[----:B------:R-:W-:Y:S01]  /*50b0*/  @!P1 R2UR UR5, R8 ;  /* 0x00000000080592ca */ /* 0x000fe200000e0000 */
[----:B------:R-:W-:Y:S01]  /*50c0*/  VOTEU.ALL UP0, P1 ;  /* 0x0000000000ff7886 */ /* 0x000fe20000800000 */
[----:B------:R-:W-:Y:S01]  /*50d0*/  @!P1 R2UR UR4, R6 ;  /* 0x00000000060492ca */ /* 0x000fe200000e0000 */
[----:B--2---:R-:W-:Y:S01]  /*50e0*/  @!P1 IMAD.MOV.U32 R0, RZ, RZ, 0x1000 ;  /* 0x00001000ff009424 */ /* 0x004fe200078e00ff */
[----:B------:R-:W-:Y:S01]  /*50f0*/  UMOV UR6, 0x0 ;  /* 0x0000000000067882 */ /* 0x000fe20000000000 */
[----:B------:R-:W-:Y:S01]  /*5100*/  UMOV UR7, 0x10000000 ;  /* 0x1000000000077882 */ /* 0x000fe20000000000 */
[----:B------:R-:W-:Y:S01]  /*5110*/  @!UP0 UIADD3 UR16, UPT, UPT, UR21, 0x200, URZ ;  /* 0x0000020015108890 */ /* 0x000fe2000fffe0ff */
[----:B------:R-:W-:Y:S01]  /*5120*/  VIADD R14, R14, 0x1 ;  /* 0x000000010e0e7836 */ /* 0x000fe20000000000 */
[----:B------:R-:W-:Y:S01]  /*5130*/  VOTEU.ALL UP0, P1 ;  /* 0x0000000000ff7886 */ /* 0x000fe20000800000 */
[----:B------:R-:W-:Y:S04]  /*5140*/  UMOV UR20, UR36 ;  /* 0x0000002400147c82 */ /* 0x000fe80008000000 */
[----:B------:R-:W-:Y:S02]  /*5150*/  IMAD.U32 R10, RZ, RZ, UR5 ;  /* 0x00000005ff0a7e24 */ /* 0x000fe4000f8e00ff */
[----:B------:R-:W-:Y:S03]  /*5160*/  IMAD.U32 R11, RZ, RZ, UR4 ;  /* 0x00000004ff0b7e24 */ /* 0x000fe6000f8e00ff */
[----:B------:R-:W-:Y:S02]  /*5170*/  @!P1 R2UR UR4, R10 ;  /* 0x000000000a0492ca */ /* 0x000fe400000e0000 */
[----:B------:R-:W-:Y:S11]  /*5180*/  @!P1 R2UR UR5, R11 ;  /* 0x000000000b0592ca */ /* 0x000ff600000e0000 */
[----:B------:R-:W-:Y:S02]  /*5190*/  @!UPT UIADD3 URZ, UPT, UPT, URZ, URZ, URZ ;  /* 0x000000fffffff290 */ /* 0x000fe4000fffe0ff */
[----:B------:R2:W-:Y:S01]  /*51a0*/  @!UP0 UTMALDG.3D [UR16], [UR4], desc[UR6] ;  /* 0x00000610040085b4 */ /* 0x0005e20008011000 */
[----:B------:R2:W-:Y:S01]  /*51b0*/  @!P1 SYNCS.ARRIVE.TRANS64.RED.A0TR RZ, [UR21+0x110], R0 ;  /* 0x00011000ffff99a7 */ /* 0x0005e20008300415 */
[----:B------:R-:W-:Y:S01]  /*51c0*/  SYNCS.ARRIVE.TRANS64.RED.A1T0 RZ, [UR34], RZ ;  /* 0x000000ffffff79a7 */ /* 0x000fe20008100422 */
[----:B------:R-:W3:Y:S02]  /*51d0*/  SYNCS.PHASECHK.TRANS64.TRYWAIT P0, [UR21+0x128], R9 ;  /* 0x00012809ff0075a7 */ /* 0x000ee40008001115 */
[----:B--23--:R-:W-:Y:S05]  /*51e0*/  @!P0 BRA `(.L_x_96) ;  /* 0x0000003800d48947 */ /* 0x00cfea0003800000 */
.L_x_184:
[----:B------:R-:W-:Y:S01]  /*51f0*/  @!P1 IADD3 R6, P0, PT, R16, 0x580, RZ ;  /* 0x0000058010069810 */ /* 0x000fe20007f1e0ff */
[----:B------:R-:W-:Y:S01]  /*5200*/  VOTEU.ALL UP0, P1 ;  /* 0x0000000000ff7886 */ /* 0x000fe20000800000 */
[----:B------:R-:W-:Y:S01]  /*5210*/  UMOV UR6, 0x0 ;  /* 0x0000000000067882 */ /* 0x000fe20000000000 */
[----:B------:R-:W-:Y:S01]  /*5220*/  UMOV UR7, 0x10000000 ;  /* 0x1000000000077882 */ /* 0x000fe20000000000 */
[----:B------:R-:W-:Y:S01]  /*5230*/  @!P1 R2UR UR5, R6 ;  /* 0x00000000060592ca */ /* 0x000fe200000e0000 */
[----:B--2---:R-:W-:Y:S01]  /*5240*/  @!P1 IMAD.X R0, RZ, RZ, R17, P0 ;  /* 0x000000ffff009224 */ /* 0x004fe200000e0611 */
[----:B------:R-:W-:Y:S01]  /*5250*/  @!UP0 UIADD3 UR10, UPT, UPT, UR18, 0x40, URZ ;  /* 0x00000040120a8890 */ /* 0x000fe2000fffe0ff */
[----:B------:R-:W-:Y:S01]  /*5260*/  ISETP.NE.AND P0, PT, R14, 0x2, PT ;  /* 0x000000020e00780c */ /* 0x000fe20003f05270 */
[----:B------:R-:W-:Y:S01]  /*5270*/  @!UP0 UIADD3 UR8, UPT, UPT, UR21, 0x1200, URZ ;  /* 0x0000120015088890 */ /* 0x000fe2000fffe0ff */
[----:B------:R-:W-:Y:S01]  /*5280*/  LOP3.LUT R15, R15, 0x1, RZ, 0x3c, !PT ;  /* 0x000000010f0f7812 */ /* 0x000fe200078e3cff */
[----:B------:R-:W-:Y:S01]  /*5290*/  @!UP0 UIADD3 UR9, UPT, UPT, UR21, 0x118, URZ ;  /* 0x0000011815098890 */ /* 0x000fe2000fffe0ff */
[----:B------:R-:W-:Y:S01]  /*52a0*/  @!P1 R2UR UR4, R0 ;  /* 0x00000000000492ca */ /* 0x000fe200000e0000 */
[----:B------:R-:W-:Y:S01]  /*52b0*/  VOTEU.ALL UP0, P1 ;  /* 0x0000000000ff7886 */ /* 0x000fe20000800000 */
[----:B------:R-:W-:Y:S01]  /*52c0*/  UMOV UR11, UR19 ;  /* 0x00000013000b7c82 */ /* 0x000fe20008000000 */
[----:B------:R-:W-:Y:S01]  /*52d0*/  UMOV UR12, UR36 ;  /* 0x00000024000c7c82 */ /* 0x000fe20008000000 */
[----:B------:R-:W-:Y:S01]  /*52e0*/  SEL R0, RZ, 0x1, P0 ;  /* 0x00000001ff007807 */ /* 0x000fe20000000000 */
[----:B------:R-:W-:Y:S01]  /*52f0*/  UIADD3 UR20, UPT, UPT, UR13, UR59, URZ ;  /* 0x0000003b0d147290 */ /* 0x000fe2000fffe0ff */
[----:B------:R-:W-:Y:S01]  /*5300*/  IMAD.U32 R8, RZ, RZ, UR5 ;  /* 0x00000005ff087e24 */ /* 0x000fe2000f8e00ff */
[----:B------:R-:W-:Y:S01]  /*5310*/  SEL R14, R14, RZ, P0 ;  /* 0x000000ff0e0e7207 */ /* 0x000fe20000000000 */
[----:B------:R-:W-:Y:S01]  /*5320*/  UIADD3 UR16, UPT, UPT, UR14, UR62, URZ ;  /* 0x0000003e0e107290 */ /* 0x000fe2000fffe0ff */
[----:B------:R-:W-:Y:S01]  /*5330*/  LOP3.LUT R13, R13, R0, RZ, 0x3c, !PT ;  /* 0x000000000d0d7212 */ /* 0x000fe200078e3cff */
[----:B------:R-:W-:Y:S01]  /*5340*/  UPLOP3.LUT UP3, UPT, UPT, UPT, UPT, 0x80, 0x8 ;  /* 0x000000000008789c */ /* 0x000fe20003f6f070 */
[----:B------:R-:W-:Y:S02]  /*5350*/  UMOV UR36, UR26 ;  /* 0x0000001a00247c82 */ /* 0x000fe40008000000 */
[----:B------:R-:W-:Y:S01]  /*5360*/  IMAD.U32 R9, RZ, RZ, UR4 ;  /* 0x00000004ff097e24 */ /* 0x000fe2000f8e00ff */
[----:B------:R-:W-:Y:S04]  /*5370*/  @!P1 R2UR UR4, R8 ;  /* 0x00000000080492ca */ /* 0x000fe800000e0000 */
[----:B------:R-:W-:Y:S11]  /*5380*/  @!P1 R2UR UR5, R9 ;  /* 0x00000000090592ca */ /* 0x000ff600000e0000 */
[----:B------:R-:W-:Y:S02]  /*5390*/  @!UPT UIADD3 URZ, UPT, UPT, URZ, URZ, URZ ;  /* 0x000000fffffff290 */ /* 0x000fe4000fffe0ff */
[----:B------:R2:W-:Y:S01]  /*53a0*/  @!UP0 UTMALDG.3D [UR8], [UR4], desc[UR6] ;  /* 0x00000608040085b4 */ /* 0x0005e20008011000 */
[----:B------:R2:W-:Y:S01]  /*53b0*/  @!P1 SYNCS.ARRIVE.TRANS64.RED.A0TR RZ, [UR21+0x118], R7 ;  /* 0x00011807ffff99a7 */ /* 0x0005e20008300415 */
[----:B------:R-:W-:Y:S01]  /*53c0*/  SYNCS.ARRIVE.TRANS64.RED.A1T0 RZ, [UR33], RZ ;  /* 0x000000ffffff79a7 */ /* 0x000fe20008100421 */
[----:B------:R-:W-:Y:S05]  /*53d0*/  BRA.U UP1, `(.L_x_97) ;  /* 0xfffffff5012c7547 */ /* 0x000fea000b83ffff */
[----:B------:R-:W-:-:S04]  /*53e0*/  SHF.L.U32 R3, R15, 0x1f, RZ ;  /* 0x0000001f0f037819 */ /* 0x000fc800000006ff */
[----:B------:R-:W3:Y:S02]  /*53f0*/  SYNCS.PHASECHK.TRANS64.TRYWAIT P0, [UR21+0x120], R3 ;  /* 0x00012003ff0075a7 */ /* 0x000ee40008001115 */
[----:B---3--:R-:W-:Y:S05]  /*5400*/  @!P0 BRA `(.L_x_98) ;  /* 0x0000003800648947 */ /* 0x008fea0003800000 */
.L_x_186:
[----:B---3--:R-:W-:-:S07]  /*5410*/  MOV R0, UR21 ;  /* 0x0000001500007c02 */ /* 0x008fce0008000f00 */
.L_x_99:
[----:B---3--:R-:W-:-:S04]  /*5420*/  SHF.L.U32 R3, R15, 0x1f, RZ ;  /* 0x0000001f0f037819 */ /* 0x008fc800000006ff */
[----:B------:R3:W4:Y:S03]  /*5430*/  SYNCS.PHASECHK.TRANS64.TRYWAIT P0, [R0+URZ+0x128], R3 ;  /* 0x00012803000075a7 */ /* 0x00072600080011ff */
[----:B----4-:R-:W-:Y:S05]  /*5440*/  @!P0 NANOSLEEP.SYNCS 0x989680 ;  /* 0x009896800000895d */ /* 0x010fea0003900000 */
[----:B------:R-:W4:Y:S02]  /*5450*/  @!P0 SYNCS.PHASECHK.TRANS64 P0, [R0+URZ+0x128], R3 ;  /* 0x00012803000085a7 */ /* 0x000f2400080010ff */
[----:B-12-4-:R-:W-:Y:S05]  /*5460*/  @P0 EXIT ;  /* 0x000000000000094d */ /* 0x016fea0003800000 */
[----:B------:R-:W-:Y:S05]  /*5470*/  BRA `(.L_x_99) ;  /* 0xfffffffc00e87947 */ /* 0x000fea000383ffff */
.L_x_88:
[----:B------:R-:W-:-:S06]  /*5480*/  UISETP.GE.AND UP0, UPT, UR17, 0x4, UPT ;  /* 0x000000041100788c */ /* 0x000fcc000bf06270 */
[----:B------:R-:W-:-:S13]  /*5490*/  PLOP3.LUT P0, PT, PT, PT, UP0, 0x80, 0x8 ;  /* 0x000000000008781c */ /* 0x000fda0003f0f008 */
[----:B------:R-:W-:Y:S05]  /*54a0*/  @!P0 EXIT ;  /* 0x000000000000894d */ /* 0x000fea0003800000 */
[----:B------:R-:W1:Y:S08]  /*54b0*/  S2UR UR4, SR_CgaCtaId ;  /* 0x00000000000479c3 */ /* 0x000e700000008800 */
[----:B------:R-:W-:Y:S01]  /*54c0*/  BAR.SYNC.DEFER_BLOCKING 0x6, 0xa0 ;  /* 0x0182800000007b1d */ /* 0x000fe20000010000 */
[C---:B------:R-:W-:Y:S01]  /*54d0*/  IMAD.SHL.U32 R7, R93.reuse, 0x40, RZ ;  /* 0x000000405d077824 */ /* 0x040fe200078e00ff */
[C---:B------:R-:W-:Y:S01]  /*54e0*/  LOP3.LUT R95, R93.reuse, 0x60, RZ, 0xc0, !PT ;  /* 0x000000605d5f7812 */ /* 0x040fe200078ec0ff */
[----:B------:R-:W-:-:S02]  /*54f0*/  IMAD.SHL.U32 R4, R93, 0x20, RZ ;  /* 0x000000205d047824 */ /* 0x000fc400078e00ff */
[----:B------:R-:W-:Y:S02]  /*5500*/  HFMA2 R36, -RZ, RZ, 0, 0 ;  /* 0x00000000ff247431 */ /* 0x000fe400000001ff */
[----:B------:R-:W-:Y:S01]  /*5510*/  IMAD.SHL.U32 R6, R93, 0x2, RZ ;  /* 0x000000025d067824 */ /* 0x000fe200078e00ff */
[----:B------:R-:W-:Y:S01]  /*5520*/  UMOV UR44, 0x400 ;  /* 0x00000400002c7882 */ /* 0x000fe20000000000 */
[----:B------:R-:W2:Y:S01]  /*5530*/  LDC.64 R82, c[0x0][0x8b0] ;  /* 0x00022c00ff527b82 */ /* 0x000ea20000000a00 */
[----:B------:R-:W-:Y:S01]  /*5540*/  LOP3.LUT R5, R7, 0x180, RZ, 0xc0, !PT ;  /* 0x0000018007057812 */ /* 0x000fe200078ec0ff */
[----:B------:R-:W-:Y:S01]  /*5550*/  IMAD.U32 R37, R93, 0x10000, RZ ;  /* 0x000100005d257824 */ /* 0x000fe200078e00ff */
[----:B------:R-:W-:Y:S01]  /*5560*/  LOP3.LUT R4, R4, 0xc00, RZ, 0xc0, !PT ;  /* 0x00000c0004047812 */ /* 0x000fe200078ec0ff */
[----:B------:R-:W-:Y:S01]  /*5570*/  IMAD.MOV.U32 R92, RZ, RZ, RZ ;  /* 0x000000ffff5c7224 */ /* 0x000fe200078e00ff */
[----:B------:R-:W-:Y:S01]  /*5580*/  LOP3.LUT R6, R5, 0x20, R6, 0xf8, !PT ;  /* 0x0000002005067812 */ /* 0x000fe200078ef806 */
[----:B------:R-:W-:Y:S01]  /*5590*/  IMAD.SHL.U32 R5, R93, 0x8, RZ ;  /* 0x000000085d057824 */ /* 0x000fe200078e00ff */
[----:B------:R-:W-:Y:S01]  /*55a0*/  LOP3.LUT R4, R4, 0x40, R7, 0xf8, !PT ;  /* 0x0000004004047812 */ /* 0x000fe200078ef807 */
[----:B------:R-:W3:Y:S01]  /*55b0*/  LDC.64 R80, c[0x0][0x8a8] ;  /* 0x00022a00ff507b82 */ /* 0x000ee20000000a00 */
[----:B------:R-:W-:Y:S01]  /*55c0*/  LOP3.LUT R37, R37, 0x600000, RZ, 0xc0, !PT ;  /* 0x0060000025257812 */ /* 0x000fe200078ec0ff */
[----:B------:R-:W-:Y:S01]  /*55d0*/  IMAD.MOV.U32 R87, RZ, RZ, RZ ;  /* 0x000000ffff577224 */ /* 0x000fe200078e00ff */
[----:B------:R-:W-:-:S02]  /*55e0*/  LOP3.LUT R5, R6, 0x30, R5, 0x78, !PT ;  /* 0x0000003006057812 */ /* 0x000fc400078e7805 */
[----:B------:R-:W-:Y:S02]  /*55f0*/  CS2R R90, SRZ ;  /* 0x00000000005a7805 */ /* 0x000fe4000001ff00 */
[----:B------:R-:W-:Y:S01]  /*5600*/  LOP3.LUT R4, R4, 0x200, R7, 0xf8, !PT ;  /* 0x0000020004047812 */ /* 0x000fe200078ef807 */
[----:B------:R-:W-:Y:S01]  /*5610*/  IMAD.MOV.U32 R89, RZ, RZ, RZ ;  /* 0x000000ffff597224 */ /* 0x000fe200078e00ff */
[----:B------:R-:W-:Y:S01]  /*5620*/  LOP3.LUT R93, R93, 0x2, RZ, 0xc0, !PT ;  /* 0x000000025d5d7812 */ /* 0x000fe200078ec0ff */
[----:B-1----:R-:W-:Y:S01]  /*5630*/  ULEA UR44, UR4, UR44, 0x18 ;  /* 0x0000002c042c7291 */ /* 0x002fe2000f8ec0ff */
[----:B------:R-:W-:Y:S01]  /*5640*/  LOP3.LUT R71, R4, R5, RZ, 0xfc, !PT ;  /* 0x0000000504477212 */ /* 0x000fe200078efcff */
[----:B------:R-:W1:Y:S01]  /*5650*/  LDCU UR57, c[0x0][0x370] ;  /* 0x00006e00ff3977ac */ /* 0x000e620008000800 */
[----:B------:R-:W-:Y:S01]  /*5660*/  IADD3 R88, PT, PT, -R93, RZ, RZ ;  /* 0x000000ff5d587210 */ /* 0x000fe20007ffe1ff */
[----:B------:R-:W-:Y:S01]  /*5670*/  UIADD3 UR4, UPT, UPT, UR44, 0x2200, URZ ;  /* 0x000022002c047890 */ /* 0x000fe2000fffe0ff */
[----:B------:R-:W4:Y:S04]  /*5680*/  LDCU UR43, c[0x0][0xb0c] ;  /* 0x00016180ff2b77ac */ /* 0x000f280008000800 */
[----:B------:R-:W1:Y:S01]  /*5690*/  LDS R0, [UR44+0x1f0] ;  /* 0x0001f02cff007984 */ /* 0x000e620008000800 */
[----:B------:R-:W-:Y:S01]  /*56a0*/  IMAD.U32 R94, RZ, RZ, UR4 ;  /* 0x00000004ff5e7e24 */ /* 0x000fe2000f8e00ff */
[----:B------:R-:W1:Y:S01]  /*56b0*/  LDCU UR39, c[0x0][0xb30] ;  /* 0x00016600ff2777ac */ /* 0x000e620008000800 */
[----:B------:R-:W1:Y:S01]  /*56c0*/  LDCU.64 UR46, c[0x0][0x888] ;  /* 0x00011100ff2e77ac */ /* 0x000e620008000a00 */
[----:B------:R-:W1:Y:S01]  /*56d0*/  LDCU.64 UR40, c[0x0][0xb28] ;  /* 0x00016500ff2877ac */ /* 0x000e620008000a00 */
[----:B------:R-:W1:Y:S01]  /*56e0*/  LDCU.64 UR60, c[0x0][0x890] ;  /* 0x00011200ff3c77ac */ /* 0x000e620008000a00 */
[----:B------:R-:W1:Y:S01]  /*56f0*/  LDCU.128 UR52, c[0x0][0xb10] ;  /* 0x00016200ff3477ac */ /* 0x000e620008000c00 */
[----:B------:R-:W1:Y:S01]  /*5700*/  LDCU UR56, c[0x0][0x374] ;  /* 0x00006e80ff3877ac */ /* 0x000e620008000800 */
[----:B------:R-:W-:Y:S01]  /*5710*/  UIADD3 UR63, UPT, UPT, UR44, 0x200, URZ ;  /* 0x000002002c3f7890 */ /* 0x000fe2000fffe0ff */
[----:B-1234-:R-:W-:-:S11]  /*5720*/  IMAD.IADD R37, R0, 0x1, R37 ;  /* 0x0000000100257824 */ /* 0x01efd600078e0225 */
.L_x_125:
[----:B------:R-:W-:Y:S02]  /*5730*/  LEA R3, R87, UR44, 0x3 ;  /* 0x0000002c57037c11 */ /* 0x000fe4000f8e18ff */
[----:B------:R-:W-:Y:S02]  /*5740*/  SHF.L.U32 R0, R91, 0x1f, RZ ;  /* 0x0000001f5b007819 */ /* 0x000fe400000006ff */
[----:B------:R-:W-:Y:S02]  /*5750*/  LEA R5, R87, UR44, 0x4 ;  /* 0x0000002c57057c11 */ /* 0x000fe4000f8e20ff */
[----:B-1----:R-:W1:Y:S02]  /*5760*/  SYNCS.PHASECHK.TRANS64.TRYWAIT P0, [R3+URZ+0x140], R0 ;  /* 0x00014000030075a7 */ /* 0x002e6400080011ff */
[----:B-1----:R-:W-:Y:S05]  /*5770*/  @!P0 BRA `(.L_x_100) ;  /* 0x0000003400a08947 */ /* 0x002fea0003800000 */
.L_x_187:
        /* <DEDUP_REMOVED lines=8> */
[----:B--2---:R-:W-:Y:S11]  /*5800*/  LOP3.LUT P0, RZ, R6, 0x1, RZ, 0xc0, !PT ;  /* 0x0000000106ff7812 */ /* 0x004ff6000780c0ff */
[----:B------:R-:W-:Y:S02]  /*5810*/  @!UPT UIADD3 URZ, UPT, UPT, URZ, URZ, URZ ;  /* 0x000000fffffff290 */ /* 0x000fe4000fffe0ff */
[----:B---3--:R-:W-:Y:S01]  /*5820*/  VOTEU.ANY UP1, P0 ;  /* 0x0000000000ff7886 */ /* 0x008fe20000020100 */
[----:B------:R-:W-:Y:S01]  /*5830*/  PLOP3.LUT P0, PT, PT, PT, UP1, 0x80, 0x8 ;  /* 0x000000000008781c */ /* 0x000fe20003f0f018 */
[----:B------:R-:W-:Y:S11]  /*5840*/  UP2UR UR45, UPR, URZ, 0x2 ;  /* 0x00000002ff2d7883 */ /* 0x000ff60008000000 */
[----:B------:R-:W-:Y:S01]  /*5850*/  @!UPT UIADD3 URZ, UPT, UPT, URZ, URZ, URZ ;  /* 0x000000fffffff290 */ /* 0x000fe2000fffe0ff */
[----:B-1----:R-:W-:Y:S02]  /*5860*/  @P0 SHF.R.U32.HI R0, RZ, 0x10, R5 ;  /* 0x00000010ff000819 */ /* 0x002fe40000011605 */
        /* <DEDUP_REMOVED lines=12> */
[----:B------:R-:W2:Y:S01]  /*5930*/  LDCU UR12, c[0x0][0xb20] ;  /* 0x00016400ff0c77ac */ /* 0x000ea20008000800 */
[----:B------:R-:W-:Y:S02]  /*5940*/  UIMAD.WIDE.U32 UR4, UR56, UR55, URZ ;  /* 0x00000037380472a5 */ /* 0x000fe4000f8e00ff */
[----:B------:R-:W-:Y:S02]  /*5950*/  UIMAD.WIDE.U32 UR6, UR57, UR52, URZ ;  /* 0x00000034390672a5 */ /* 0x000fe4000f8e00ff */
[----:B------:R-:W-:Y:S02]  /*5960*/  UISETP.NE.AND UP0, UPT, UR54, 0x1, UPT ;  /* 0x000000013600788c */ /* 0x000fe4000bf05270 */
[----:B------:R-:W-:Y:S02]  /*5970*/  UIMAD.WIDE.U32 UR8, UR37, UR55, URZ ;  /* 0x00000037250872a5 */ /* 0x000fe4000f8e00ff */
[----:B------:R-:W-:Y:S02]  /*5980*/  UIMAD.WIDE.U32 UR10, UR38, UR52, URZ ;  /* 0x00000034260a72a5 */ /* 0x000fe4000f8e00ff */
[----:B------:R-:W-:Y:S02]  /*5990*/  UISETP.NE.AND UP1, UPT, UR43, 0x1, UPT ;  /* 0x000000012b00788c */ /* 0x000fe4000bf25270 */
[----:B------:R-:W-:Y:S01]  /*59a0*/  UISETP.NE.AND UP2, UPT, UR42, 0x1, UPT ;  /* 0x000000012a00788c */ /* 0x000fe2000bf45270 */
[----:B------:R-:W-:Y:S02]  /*59b0*/  UMOV UR4, UR5 ;  /* 0x0000000500047c82 */ /* 0x000fe40008000000 */
[----:B--2---:R-:W-:Y:S03]  /*59c0*/  USHF.R.U32.HI UR5, URZ, UR12, UR4 ;  /* 0x0000000cff057299 */ /* 0x004fe60008011604 */
[----:B------:R-:W-:Y:S02]  /*59d0*/  UMOV UR4, UR7 ;  /* 0x0000000700047c82 */ /* 0x000fe40008000000 */
[----:B------:R-:W-:Y:S02]  /*59e0*/  USHF.R.U32.HI UR7, URZ, UR53, UR4 ;  /* 0x00000035ff077299 */ /* 0x000fe40008011604 */
[----:B------:R-:W-:Y:S02]  /*59f0*/  USEL UR4, UR56, UR5, !UP0 ;  /* 0x0000000538047287 */ /* 0x000fe4000c000000 */
[----:B------:R-:W-:Y:S01]  /*5a00*/  USEL UR7, UR57, UR7, !UP1 ;  /* 0x0000000739077287 */ /* 0x000fe2000c800000 */
[----:B------:R-:W-:Y:S01]  /*5a10*/  UMOV UR5, UR9 ;  /* 0x0000000900057c82 */ /* 0x000fe20008000000 */
[----:B------:R-:W-:Y:S02]  /*5a20*/  UIMAD.WIDE.U32 UR8, UR4, UR40, URZ ;  /* 0x00000028040872a5 */ /* 0x000fe4000f8e00ff */
[----:B------:R-:W-:Y:S03]  /*5a30*/  USHF.R.U32.HI UR6, URZ, UR12, UR5 ;  /* 0x0000000cff067299 */ /* 0x000fe60008011605 */
[----:B------:R-:W-:Y:S01]  /*5a40*/  UMOV UR5, UR11 ;  /* 0x0000000b00057c82 */ /* 0x000fe20008000000 */
[----:B------:R-:W-:Y:S02]  /*5a50*/  UIMAD.WIDE.U32 UR10, UR7, UR40, URZ ;  /* 0x00000028070a72a5 */ /* 0x000fe4000f8e00ff */
[----:B------:R-:W-:Y:S02]  /*5a60*/  USHF.R.U32.HI UR12, URZ, UR53, UR5 ;  /* 0x00000035ff0c7299 */ /* 0x000fe40008011605 */
[----:B------:R-:W-:Y:S01]  /*5a70*/  USEL UR6, UR37, UR6, !UP0 ;  /* 0x0000000625067287 */ /* 0x000fe2000c000000 */
[----:B------:R-:W-:Y:S02]  /*5a80*/  UMOV UR5, UR9 ;  /* 0x0000000900057c82 */ /* 0x000fe40008000000 */
[----:B------:R-:W-:Y:S01]  /*5a90*/  UMOV UR10, UR11 ;  /* 0x0000000b000a7c82 */ /* 0x000fe20008000000 */
[----:B------:R-:W-:Y:S02]  /*5aa0*/  @UP2 USHF.R.U32.HI UR4, URZ, UR41, UR5 ;  /* 0x00000029ff042299 */ /* 0x000fe40008011605 */
[----:B------:R-:W-:Y:S02]  /*5ab0*/  @UP2 USHF.R.U32.HI UR7, URZ, UR41, UR10 ;  /* 0x00000029ff072299 */ /* 0x000fe4000801160a */
[----:B------:R-:W-:Y:S02]  /*5ac0*/  UIMAD UR4, UR42, UR4, URZ ;  /* 0x000000042a0472a4 */ /* 0x000fe4000f8e02ff */
[----:B------:R-:W-:Y:S02]  /*5ad0*/  UIMAD.WIDE.U32 UR10, UR6, UR40, URZ ;  /* 0x00000028060a72a5 */ /* 0x000fe4000f8e00ff */
[----:B------:R-:W-:Y:S02]  /*5ae0*/  USEL UR5, UR38, UR12, !UP1 ;  /* 0x0000000c26057287 */ /* 0x000fe4000c800000 */
[----:B------:R-:W-:Y:S02]  /*5af0*/  UIMAD UR8, UR42, UR7, URZ ;  /* 0x000000072a0872a4 */ /* 0x000fe4000f8e02ff */
[----:B------:R-:W-:Y:S03]  /*5b00*/  UISETP.GE.AND UP0, UPT, UR6, UR4, UPT ;  /* 0x000000040600728c */ /* 0x000fe6000bf06270 */
[----:B------:R-:W-:Y:S01]  /*5b10*/  UMOV UR4, UR11 ;  /* 0x0000000b00047c82 */ /* 0x000fe20008000000 */
[----:B------:R-:W-:Y:S02]  /*5b20*/  UISETP.GE.OR UP0, UPT, UR5, UR8, UP0 ;  /* 0x000000080500728c */ /* 0x000fe40008706670 */
[----:B------:R-:W-:Y:S02]  /*5b30*/  USHF.R.U32.HI UR4, URZ, UR41, UR4 ;  /* 0x00000029ff047299 */ /* 0x000fe40008011604 */
[----:B------:R-:W-:Y:S02]  /*5b40*/  UIMAD.WIDE.U32 UR8, UR5, UR40, URZ ;  /* 0x00000028050872a5 */ /* 0x000fe4000f8e00ff */
[----:B------:R-:W-:Y:S02]  /*5b50*/  USEL UR11, UR6, UR4, !UP2 ;  /* 0x00000004060b7287 */ /* 0x000fe4000d000000 */
[----:B------:R-:W-:Y:S02]  /*5b60*/  UIADD3 UR8, UPT, UPT, -UR5, URZ, URZ ;  /* 0x000000ff05087290 */ /* 0x000fe4000fffe1ff */
[----:B------:R-:W-:Y:S01]  /*5b70*/  UIADD3 UR10, UPT, UPT, -UR11, URZ, URZ ;  /* 0x000000ff0b0a7290 */ /* 0x000fe2000fffe1ff */
[----:B------:R-:W-:Y:S01]  /*5b80*/  @!UP0 UMOV UR4, UR9 ;  /* 0x0000000900048c82 */ /* 0x000fe20008000000 */
[----:B------:R-:W-:Y:S02]  /*5b90*/  UIADD3 UR9, UPT, UPT, -UR6, URZ, URZ ;  /* 0x000000ff06097290 */ /* 0x000fe4000fffe1ff */
[----:B------:R-:W-:Y:S02]  /*5ba0*/  @!UP0 USHF.R.U32.HI UR4, URZ, UR41, UR4 ;  /* 0x00000029ff048299 */ /* 0x000fe40008011604 */
[----:B------:R-:W-:Y:S02]  /*5bb0*/  UIMAD UR10, UR42, UR10, UR6 ;  /* 0x0000000a2a0a72a4 */ /* 0x000fe4000f8e0206 */
[----:B------:R-:W-:Y:S04]  /*5bc0*/  @!UP0 USEL UR4, UR5, UR4, !UP2 ;  /* 0x0000000405048287 */ /* 0x000fe8000d000000 */
[----:B------:R-:W-:Y:S02]  /*5bd0*/  @!UP0 UIMAD UR10, UR7, UR10, UR4 ;  /* 0x0000000a070a82a4 */ /* 0x000fe4000f8e0204 */
[----:B------:R-:W-:Y:S02]  /*5be0*/  @!UP0 UIADD3 UR11, UPT, UPT, UR11, -UR4, URZ ;  /* 0x800000040b0b8290 */ /* 0x000fe4000fffe0ff */
[----:B------:R-:W-:Y:S02]  /*5bf0*/  UIMAD UR7, UR43, UR8, UR38 ;  /* 0x000000082b0772a4 */ /* 0x000fe4000f8e0226 */
[----:B------:R-:W-:Y:S02]  /*5c00*/  @!UP0 UIMAD UR6, UR11, UR42, UR5 ;  /* 0x0000002a0b0682a4 */ /* 0x000fe4000f8e0205 */
[----:B------:R-:W-:Y:S01]  /*5c10*/  UIMAD UR4, UR54, UR9, UR37 ;  /* 0x00000009360472a4 */ /* 0x000fe2000f8e0225 */
[----:B------:R-:W-:Y:S02]  /*5c20*/  @!UP0 UMOV UR5, UR10 ;  /* 0x0000000a00058c82 */ /* 0x000fe40008000000 */
[----:B------:R-:W-:Y:S02]  /*5c30*/  UIMAD UR38, UR5, UR43, UR7 ;  /* 0x0000002b052672a4 */ /* 0x000fe4000f8e0207 */
[----:B------:R-:W-:Y:S11]  /*5c40*/  UIMAD UR37, UR6, UR54, UR4 ;  /* 0x00000036062572a4 */ /* 0x000ff6000f8e0204 */
[----:B------:R-:W-:Y:S01]  /*5c50*/  @!UPT UIADD3 URZ, UPT, UPT, URZ, URZ, URZ ;  /* 0x000000fffffff290 */ /* 0x000fe2000fffe0ff */
.L_x_101:
[----:B------:R-:W-:Y:S01]  /*5c60*/  UISETP.NE.AND UP0, UPT, UR39, 0x1, UPT ;  /* 0x000000012700788c */ /* 0x000fe2000bf05270 */
[----:B------:R-:W-:Y:S01]  /*5c70*/  IADD3 R87, PT, PT, R87, 0x1, RZ ;  /* 0x0000000157577810 */ /* 0x000fe20007ffe0ff */
[----:B------:R-:W-:Y:S02]  /*5c80*/  USHF.L.U32 UR50, UR16, 0x6, URZ ;  /* 0x0000000610327899 */ /* 0x000fe400080006ff */
[----:B------:R-:W-:Y:S07]  /*5c90*/  USHF.L.U32 UR49, UR20, 0x7, URZ ;  /* 0x0000000714317899 */ /* 0x000fee00080006ff */
[----:B------:R-:W2:Y:S01]  /*5ca0*/  @!UP0 LDCU.128 UR12, c[0x0][0xb10] ;  /* 0x00016200ff0c87ac */ /* 0x000ea20008000c00 */
[----:B------:R-:W3:Y:S01]  /*5cb0*/  @!UP0 LDCU UR5, c[0x0][0xb0c] ;  /* 0x00016180ff0587ac */ /* 0x000ee20008000800 */
[----:B------:R-:W4:Y:S01]  /*5cc0*/  @!UP0 LDCU UR10, c[0x0][0xb20] ;  /* 0x00016400ff0a87ac */ /* 0x000f220008000800 */
[----:B--2---:R-:W-:Y:S02]  /*5cd0*/  UIMAD.WIDE.U32 UR8, UR38, UR12, URZ ;  /* 0x0000000c260872a5 */ /* 0x004fe4000f8e00ff */
[----:B------:R-:W-:Y:S02]  /*5ce0*/  UIMAD.WIDE.U32 UR6, UR37, UR15, URZ ;  /* 0x0000000f250672a5 */ /* 0x000fe4000f8e00ff */
[----:B------:R-:W-:Y:S03]  /*5cf0*/  @!UP0 UISETP.NE.AND UP1, UPT, UR14, 0x1, UPT ;  /* 0x000000010e00888c */ /* 0x000fe6000bf25270 */
[----:B------:R-:W-:Y:S01]  /*5d00*/  @!UP0 UMOV UR4, UR9 ;  /* 0x0000000900048c82 */ /* 0x000fe20008000000 */
[----:B---3--:R-:W-:Y:S02]  /*5d10*/  @!UP0 UISETP.NE.AND UP2, UPT, UR5, 0x1, UPT ;  /* 0x000000010500888c */ /* 0x008fe4000bf45270 */
[----:B------:R-:W-:Y:S01]  /*5d20*/  @!UP0 USHF.R.U32.HI UR4, URZ, UR13, UR4 ;  /* 0x0000000dff048299 */ /* 0x000fe20008011604 */
[----:B------:R-:W-:Y:S02]  /*5d30*/  @!UP0 UMOV UR6, UR7 ;  /* 0x0000000700068c82 */ /* 0x000fe40008000000 */
[----:B----4-:R-:W-:Y:S02]  /*5d40*/  @!UP0 USHF.R.U32.HI UR6, URZ, UR10, UR6 ;  /* 0x0000000aff068299 */ /* 0x010fe40008011606 */
[----:B------:R-:W-:Y:S02]  /*5d50*/  @!UP0 USEL UR7, UR38, UR4, !UP2 ;  /* 0x0000000426078287 */ /* 0x000fe4000d000000 */
[----:B------:R-:W-:Y:S04]  /*5d60*/  @!UP0 USEL UR6, UR37, UR6, !UP1 ;  /* 0x0000000625068287 */ /* 0x000fe8000c800000 */
[----:B------:R-:W-:Y:S02]  /*5d70*/  @!UP0 UIADD3 UR4, UPT, UPT, -UR7, UR6, URZ ;  /* 0x0000000607048290 */ /* 0x000fe4000fffe1ff */
[----:B------:R-:W-:Y:S02]  /*5d80*/  @!UP0 UIADD3 UR6, UPT, UPT, UR7, -UR6, URZ ;  /* 0x8000000607068290 */ /* 0x000fe4000fffe0ff */
[----:B------:R-:W-:Y:S02]  /*5d90*/  @!UP0 UIMAD UR38, UR4, UR5, UR38 ;  /* 0x00000005042682a4 */ /* 0x000fe4000f8e0226 */
[----:B------:R-:W-:Y:S02]  /*5da0*/  @!UP0 UIMAD UR37, UR6, UR14, UR37 ;  /* 0x0000000e062582a4 */ /* 0x000fe4000f8e0225 */
[----:B------:R-:W-:Y:S09]  /*5db0*/  ULOP3.LUT UP0, URZ, UR63, 0x1b0, URZ, 0xc0, !UPT ;  /* 0x000001b03fff7892 */ /* 0x000ff2000f80c0ff */
[----:B------:R-:W-:Y:S05]  /*5dc0*/  BRA.U !UP0, `(.L_x_102) ;  /* 0x0000000108407547 */ /* 0x000fea000b800000 */
[----:B------:R-:W2:Y:S01]  /*5dd0*/  LDCU.64 UR8, c[0x4][0x80] ;  /* 0x01001000ff0877ac */ /* 0x000ea20008000a00 */
[----:B------:R-:W-:Y:S01]  /*5de0*/  MOV R3, 0x0 ;  /* 0x0000000000037802 */ /* 0x000fe20000000f00 */
[----:B------:R-:W-:Y:S02]  /*5df0*/  HFMA2 R12, -RZ, RZ, 0, 5.9604644775390625e-08 ;  /* 0x00000001ff0c7431 */ /* 0x000fe400000001ff */
[----:B------:R-:W-:Y:S02]  /*5e00*/  IMAD.MOV.U32 R8, RZ, RZ, 0x70 ;  /* 0x00000070ff087424 */ /* 0x000fe400078e00ff */
[----:B------:R-:W-:Y:S01]  /*5e10*/  IMAD.MOV.U32 R13, RZ, RZ, RZ ;  /* 0x000000ffff0d7224 */ /* 0x000fe200078e00ff */
[----:B------:R-:W3:Y:S01]  /*5e20*/  LDCU.64 UR6, c[0x4][0x88] ;  /* 0x01001100ff0677ac */ /* 0x000ee20008000a00 */
[----:B------:R-:W4:Y:S01]  /*5e30*/  LDC.64 R2, c[0x4][R3] ;  /* 0x0100000003027b82 */ /* 0x000f220000000a00 */
[----:B------:R-:W1:Y:S01]  /*5e40*/  LDCU.64 UR4, c[0x4][0x8] ;  /* 0x01000100ff0477ac */ /* 0x000e620008000a00 */
[----:B--2---:R-:W-:Y:S01]  /*5e50*/  MOV R5, UR9 ;  /* 0x0000000900057c02 */ /* 0x004fe20008000f00 */
[----:B------:R-:W-:Y:S01]  /*5e60*/  IMAD.U32 R4, RZ, RZ, UR8 ;  /* 0x00000008ff047e24 */ /* 0x000fe2000f8e00ff */
[----:B---3--:R-:W-:Y:S01]  /*5e70*/  MOV R7, UR7 ;  /* 0x0000000700077c02 */ /* 0x008fe20008000f00 */
[----:B------:R-:W-:Y:S01]  /*5e80*/  IMAD.U32 R6, RZ, RZ, UR6 ;  /* 0x00000006ff067e24 */ /* 0x000fe2000f8e00ff */
[----:B-1----:R-:W-:Y:S01]  /*5e90*/  MOV R11, UR5 ;  /* 0x00000005000b7c02 */ /* 0x002fe20008000f00 */
[----:B------:R-:W-:Y:S02]  /*5ea0*/  IMAD.U32 R10, RZ, RZ, UR4 ;  /* 0x00000004ff0a7e24 */ /* 0x000fe4000f8e00ff */
[----:B------:R-:W-:Y:S07]  /*5eb0*/  LEPC R20, `(.L_x_102) ;  /* 0x000000001014794e */ /* 0x000fee0000000000 */
[----:B----45:R-:W-:Y:S05]  /*5ec0*/  CALL.ABS.NOINC R2 ;  /* 0x0000000002007343 */ /* 0x030fea0003c00000 */
.L_x_102:
[----:B------:R-:W-:Y:S01]  /*5ed0*/  LOP3.LUT P0, RZ, R94, 0x1b0, RZ, 0xc0, !PT ;  /* 0x000001b05eff7812 */ /* 0x000fe2000780c0ff */
[----:B------:R-:W-:Y:S11]  /*5ee0*/  BSSY.RECONVERGENT B6, `(.L_x_103) ;  /* 0x0000013000067945 */ /* 0x000ff60003800200 */
[----:B------:R-:W-:Y:S01]  /*5ef0*/  @!UPT UIADD3 URZ, UPT, UPT, URZ, URZ, URZ ;  /* 0x000000fffffff290 */ /* 0x000fe2000fffe0ff */
[----:B------:R-:W-:Y:S05]  /*5f00*/  @!P0 BRA `(.L_x_104) ;  /* 0x0000000000408947 */ /* 0x000fea0003800000 */
        /* <DEDUP_REMOVED lines=16> */
.L_x_104:
[----:B------:R-:W-:Y:S05]  /*6010*/  BSYNC.RECONVERGENT B6 ;  /* 0x0000000000067941 */ /* 0x000fea0003800200 */
.L_x_103:
[----:B------:R-:W-:Y:S01]  /*6020*/  R2UR UR4, R86 ;  /* 0x00000000560472ca */ /* 0x000fe200000e0000 */
[----:B------:R-:W-:Y:S01]  /*6030*/  UISETP.NE.U32.AND UP0, UPT, UR60, URZ, UPT ;  /* 0x000000ff3c00728c */ /* 0x000fe2000bf05070 */
[----:B------:R-:W-:Y:S02]  /*6040*/  ISETP.NE.U32.AND P4, PT, R82, RZ, PT ;  /* 0x000000ff5200720c */ /* 0x000fe40003f85070 */
[----:B------:R-:W-:Y:S01]  /*6050*/  ISETP.NE.U32.AND P2, PT, RZ, UR46, PT ;  /* 0x0000002eff007c0c */ /* 0x000fe2000bf45070 */
[----:B------:R-:W-:Y:S01]  /*6060*/  UISETP.NE.AND.EX UP1, UPT, UR61, URZ, UPT, UP0 ;  /* 0x000000ff3d00728c */ /* 0x000fe2000bf25300 */
[----:B------:R-:W-:Y:S01]  /*6070*/  ISETP.NE.AND.EX P4, PT, R83, RZ, PT, P4 ;  /* 0x000000ff5300720c */ /* 0x000fe20003f85340 */
[----:B------:R-:W-:Y:S01]  /*6080*/  UPLOP3.LUT UP0, UPT, UPT, UPT, UPT, 0x40, 0x4 ;  /* 0x000000000004789c */ /* 0x000fe20003f0e870 */
[----:B------:R-:W-:Y:S05]  /*6090*/  ISETP.NE.AND.EX P2, PT, RZ, UR47, PT, P2 ;  /* 0x0000002fff007c0c */ /* 0x000fea000bf45320 */
[----:B------:R-:W-:Y:S06]  /*60a0*/  UISETP.NE.AND UP2, UPT, UR4, URZ, UPT ;  /* 0x000000ff0400728c */ /* 0x000fec000bf45270 */
[----:B------:R-:W-:Y:S05]  /*60b0*/  PLOP3.LUT P1, PT, PT, PT, UP2, 0x80, 0x8 ;  /* 0x000000000008781c */ /* 0x000fea0003f2f028 */
[----:B------:R-:W-:Y:S06]  /*60c0*/  @UP2 UPLOP3.LUT UP0, UPT, UPT, UPT, UP1, 0x80, 0x8 ;  /* 0x000000000008289c */ /* 0x000fec0003f0f010 */
[----:B------:R-:W-:Y:S01]  /*60d0*/  PLOP3.LUT P0, PT, PT, PT, UP0, 0x80, 0x8 ;  /* 0x000000000008781c */ /* 0x000fe20003f0f008 */
[----:B------:R-:W-:Y:S01]  /*60e0*/  @!UPT UIADD3 URZ, UPT, UPT, URZ, URZ, URZ ;  /* 0x000000fffffff290 */ /* 0x000fe2000fffe0ff */
[----:B------:R-:W-:Y:S11]  /*60f0*/  BRA.U !UP1, `(.L_x_105) ;  /* 0x00000001093c7547 */ /* 0x000ff6000b800000 */
[----:B------:R-:W-:Y:S01]  /*6100*/  UISETP.NE.U32.AND UP0, UPT, UR46, URZ, UPT ;  /* 0x000000ff2e00728c */ /* 0x000fe2000bf05070 */
[----:B-1----:R-:W-:Y:S01]  /*6110*/  HFMA2 R0, -RZ, RZ, 0, 5.9604644775390625e-08 ;  /* 0x00000001ff007431 */ /* 0x002fe200000001ff */
[----:B------:R-:W1:Y:S01]  /*6120*/  LDCU.64 UR8, c[0x0][0x358] ;  /* 0x00006b00ff0877ac */ /* 0x000e620008000a00 */
[----:B------:R-:W-:Y:S01]  /*6130*/  IMAD.MOV.U32 R84, RZ, RZ, 0x1 ;  /* 0x00000001ff547424 */ /* 0x000fe200078e00ff */
[----:B------:R-:W-:Y:S06]  /*6140*/  UISETP.NE.AND.EX UP0, UPT, UR47, URZ, UPT, UP0 ;  /* 0x000000ff2f00728c */ /* 0x000fec000bf05300 */
[----:B------:R-:W-:Y:S05]  /*6150*/  PLOP3.LUT P3, PT, PT, PT, UP0, 0x80, 0x8 ;  /* 0x000000000008781c */ /* 0x000fea0003f6f008 */
[----:B------:R-:W2:Y:S01]  /*6160*/  @UP0 LDCU.64 UR4, c[0x0][0x888] ;  /* 0x00011100ff0407ac */ /* 0x000ea20008000a00 */
[----:B------:R-:W-:Y:S07]  /*6170*/  @UP0 UIMAD UR6, UR36, UR60, URZ ;  /* 0x0000003c240602a4 */ /* 0x000fee000f8e02ff */
[----:B------:R-:W-:Y:S01]  /*6180*/  @!P3 PRMT R84, R0, 0x7610, R84 ;  /* 0x000076100054b816 */ /* 0x000fe20000000054 */
[----:B--2---:R-:W-:Y:S06]  /*6190*/  @UP0 UIMAD.WIDE UR4, UR6, 0x4, UR4 ;  /* 0x00000004060408a5 */ /* 0x004fec000f8e0204 */
[----:B------:R-:W-:Y:S01]  /*61a0*/  IMAD.U32 R2, RZ, RZ, UR4 ;  /* 0x00000004ff027e24 */ /* 0x000fe2000f8e00ff */
[----:B------:R-:W-:Y:S04]  /*61b0*/  MOV R3, UR5 ;  /* 0x0000000500037c02 */ /* 0x000fe80008000f00 */
[----:B------:R-:W2:Y:S01]  /*61c0*/  @!UP0 LDCU UR4, c[0x0][0x880] ;  /* 0x00011000ff0487ac */ /* 0x000ea20008000800 */
[----:B-1---5:R3:W5:Y:S02]  /*61d0*/  @P3 LDG.E R41, desc[UR8][R2.64] ;  /* 0x0000000802293981 */ /* 0x022764000c1e1900 */
[----:B--23--:R-:W-:Y:S02]  /*61e0*/  @!P3 IMAD.U32 R41, RZ, RZ, UR4 ;  /* 0x00000004ff29be24 */ /* 0x00cfe4000f8e00ff */
.L_x_105:
[----:B------:R-:W-:Y:S05]  /*61f0*/  @!P4 BRA `(.L_x_106) ;  /* 0x000000000024c947 */ /* 0x000fea0003800000 */
[----:B------:R-:W-:Y:S01]  /*6200*/  ISETP.NE.U32.AND P3, PT, R80, RZ, PT ;  /* 0x000000ff5000720c */ /* 0x000fe20003f65070 */
[----:B------:R-:W2:Y:S03]  /*6210*/  LDCU.64 UR4, c[0x0][0x358] ;  /* 0x00006b00ff0477ac */ /* 0x000ea60008000a00 */
[----:B------:R-:W-:Y:S11]  /*6220*/  ISETP.NE.AND.EX P3, PT, R81, RZ, PT, P3 ;  /* 0x000000ff5100720c */ /* 0x000ff60003f65330 */
[----:B------:R-:W-:Y:S02]  /*6230*/  @!UPT UIADD3 URZ, UPT, UPT, URZ, URZ, URZ ;  /* 0x000000fffffff290 */ /* 0x000fe4000fffe0ff */
[----:B------:R-:W3:Y:S01]  /*6240*/  @P3 LDC.64 R2, c[0x0][0x8a8] ;  /* 0x00022a00ff023b82 */ /* 0x000ee20000000a00 */
[----:B-1----:R-:W-:Y:S04]  /*6250*/  @P3 IMAD R0, R82, UR36, RZ ;  /* 0x0000002452003c24 */ /* 0x002fe8000f8e02ff */
[----:B---3--:R-:W-:Y:S05]  /*6260*/  @P3 IMAD.WIDE R2, R0, 0x4, R2 ;  /* 0x0000000400023825 */ /* 0x008fea00078e0202 */
[----:B--2--5:R2:W5:Y:S02]  /*6270*/  @P3 LDG.E R38, desc[UR4][R2.64] ;  /* 0x0000000402263981 */ /* 0x024564000c1e1900 */
[----:B--2---:R-:W3:Y:S02]  /*6280*/  @!P3 LDC R38, c[0x0][0x8a0] ;  /* 0x00022800ff26bb82 */ /* 0x004ee40000000800 */
.L_x_106:
[----:B-----5:R-:W-:Y:S01]  /*6290*/  FSETP.NEU.AND P4, PT, R41, RZ, PT ;  /* 0x000000ff2900720b */ /* 0x020fe20003f8d000 */
[----:B------:R-:W-:Y:S01]  /*62a0*/  BSSY B1, `(.L_x_107) ;  /* 0x0000042000017945 */ /* 0x000fe20003800000 */
[----:B------:R-:W-:Y:S01]  /*62b0*/  SEL R5, RZ, 0xffffffff, P2 ;  /* 0xffffffffff057807 */ /* 0x000fe20001000000 */
[----:B------:R-:W-:Y:S01]  /*62c0*/  IMAD.MOV.U32 R102, RZ, RZ, 0x1 ;  /* 0x00000001ff667424 */ /* 0x000fe200078e00ff */
[----:B------:R-:W-:Y:S02]  /*62d0*/  LOP3.LUT P3, RZ, R84, 0xff, RZ, 0xc0, !PT ;  /* 0x000000ff54ff7812 */ /* 0x000fe4000786c0ff */
[----:B------:R-:W-:Y:S02]  /*62e0*/  CS2R R78, SRZ ;  /* 0x00000000004e7805 */ /* 0x000fe4000001ff00 */
[----:B------:R-:W-:Y:S02]  /*62f0*/  @P1 SEL R4, RZ, 0xffffffff, P4 ;  /* 0xffffffffff041807 */ /* 0x000fe40002000000 */
[----:B------:R-:W-:Y:S02]  /*6300*/  CS2R R76, SRZ ;  /* 0x00000000004c7805 */ /* 0x000fe4000001ff00 */
[----:B------:R-:W-:Y:S02]  /*6310*/  LEA R2, R90, UR44, 0x3 ;  /* 0x0000002c5a027c11 */ /* 0x000fe4000f8e18ff */
[----:B------:R-:W-:Y:S02]  /*6320*/  CS2R R74, SRZ ;  /* 0x00000000004a7805 */ /* 0x000fe4000001ff00 */
[----:B------:R-:W-:Y:S02]  /*6330*/  @P0 SEL R4, R5, R4, !P3 ;  /* 0x0000000405040207 */ /* 0x000fe40005800000 */
[----:B------:R-:W-:Y:S02]  /*6340*/  CS2R R72, SRZ ;  /* 0x0000000000487805 */ /* 0x000fe4000001ff00 */
[----:B------:R-:W-:Y:S02]  /*6350*/  LEA R100, R36, UR44, 0x3 ;  /* 0x0000002c24647c11 */ /* 0x000fe4000f8e18ff */
[----:B------:R-:W-:Y:S02]  /*6360*/  @P1 LOP3.LUT R4, R4, 0x1, RZ, 0xc0, !PT ;  /* 0x0000000104041812 */ /* 0x000fe400078ec0ff */
[----:B------:R-:W-:Y:S02]  /*6370*/  SHF.L.U32 R3, R92, 0x1f, RZ ;  /* 0x0000001f5c037819 */ /* 0x000fe400000006ff */
[----:B------:R-:W-:Y:S02]  /*6380*/  ISETP.NE.U32.OR P6, PT, R4, 0x1, !P1 ;  /* 0x000000010400780c */ /* 0x000fe40004fc5470 */
[----:B------:R-:W-:Y:S02]  /*6390*/  PLOP3.LUT P2, PT, PT, PT, UP1, 0x80, 0x8 ;  /* 0x000000000008781c */ /* 0x000fe40003f4f018 */
[C---:B------:R-:W-:Y:S02]  /*63a0*/  LEA.HI R39, R36.reuse, R36, RZ, 0x1 ;  /* 0x0000002424277211 */ /* 0x040fe400078f08ff */
[----:B------:R-:W-:Y:S02]  /*63b0*/  SEL R4, RZ, 0xffffffff, P4 ;  /* 0xffffffffff047807 */ /* 0x000fe40002000000 */
[----:B------:R-:W-:Y:S01]  /*63c0*/  P2R R96, PR, RZ, 0x40 ;  /* 0x00000040ff607803 */ /* 0x000fe20000000000 */
[C---:B-1----:R-:W-:Y:S01]  /*63d0*/  IMAD.SHL.U32 R0, R39.reuse, 0x40, RZ ;  /* 0x0000004027007824 */ /* 0x042fe200078e00ff */
[----:B------:R-:W-:Y:S03]  /*63e0*/  LOP3.LUT R39, R39, 0xffe, RZ, 0xc0, !PT ;  /* 0x00000ffe27277812 */ /* 0x000fe600078ec0ff */
[----:B------:R-:W-:Y:S02]  /*63f0*/  @P6 SHF.L.U32 R7, R89, 0x1f, RZ ;  /* 0x0000001f59076819 */ /* 0x000fe400000006ff */
[----:B------:R-:W-:Y:S01]  /*6400*/  @P2 SEL R4, R5, R4, !P3 ;  /* 0x0000000405042207 */ /* 0x000fe20005800000 */
[----:B------:R-:W-:Y:S01]  /*6410*/  IMAD.IADD R39, R36, 0x1, -R39 ;  /* 0x0000000124277824 */ /* 0x000fe200078e0a27 */
[----:B------:R-:W1:Y:S01]  /*6420*/  @P6 SYNCS.PHASECHK.TRANS64.TRYWAIT P1, [R2+URZ+0x110], R7 ;  /* 0x00011007020065a7 */ /* 0x000e6200080211ff */
[----:B------:R-:W-:Y:S02]  /*6430*/  LOP3.LUT R0, R0, 0xffffff80, RZ, 0xc0, !PT ;  /* 0xffffff8000007812 */ /* 0x000fe400078ec0ff */
[----:B------:R-:W-:Y:S03]  /*6440*/  LOP3.LUT R4, R4, 0x1, RZ, 0xc0, !PT ;  /* 0x0000000104047812 */ /* 0x000fe600078ec0ff */
[----:B------:R-:W-:Y:S01]  /*6450*/  IMAD.IADD R0, R37, 0x1, R0 ;  /* 0x0000000125007824 */ /* 0x000fe200078e0200 */
[----:B------:R-:W-:Y:S03]  /*6460*/  ISETP.NE.U32.AND P5, PT, R4, 0x1, PT ;  /* 0x000000010400780c */ /* 0x000fe60003fa5070 */
[----:B------:R-:W-:Y:S01]  /*6470*/  IMAD R39, R39, 0x100000, R0 ;  /* 0x0010000027277824 */ /* 0x000fe200078e0200 */
[----:B------:R-:W-:Y:S01]  /*6480*/  P2R R103, PR, RZ, 0x20 ;  /* 0x00000020ff677803 */ /* 0x000fe20000000000 */
[----:B------:R2:W4:Y:S01]  /*6490*/  SYNCS.PHASECHK.TRANS64.TRYWAIT P0, [R100+URZ+0x160], R3 ;  /* 0x00016003640075a7 */ /* 0x00052200080011ff */
[----:B-1----:R-:W-:Y:S01]  /*64a0*/  @P6 SEL R102, RZ, 0x1, !P1 ;  /* 0x00000001ff666807 */ /* 0x002fe20004800000 */
[----:B--2---:R-:W-:Y:S06]  /*64b0*/  @!P6 BRA `(.L_x_108) ;  /* 0x000000000080e947 */ /* 0x004fec0003800000 */
[----:B------:R-:W-:Y:S01]  /*64c0*/  @P5 IMAD R6, R90, 0x1000, R71 ;  /* 0x000010005a065824 */ /* 0x000fe200078e0247 */
[----:B------:R-:W1:Y:S01]  /*64d0*/  S2R R0, SR_CgaCtaId ;  /* 0x0000000000007919 */ /* 0x000e620000008800 */
[----:B------:R-:W-:Y:S01]  /*64e0*/  ISETP.NE.AND P1, PT, R102, RZ, PT ;  /* 0x000000ff6600720c */ /* 0x000fe20003f25270 */
[----:B------:R-:W-:Y:S01]  /*64f0*/  BSSY B0, `(.L_x_109) ;  /* 0x000000b000007945 */ /* 0x000fe20003800000 */
[----:B------:R-:W-:Y:S01]  /*6500*/  @P5 VIADD R4, R6, UR44 ;  /* 0x0000002c06045c36 */ /* 0x000fe20008000000 */
[----:B------:R-:W-:Y:S02]  /*6510*/  CS2R R74, SRZ ;  /* 0x00000000004a7805 */ /* 0x000fe4000001ff00 */
[----:B------:R-:W-:Y:S02]  /*6520*/  CS2R R72, SRZ ;  /* 0x0000000000487805 */ /* 0x000fe4000001ff00 */
[----:B------:R-:W-:Y:S01]  /*6530*/  CS2R R78, SRZ ;  /* 0x00000000004e7805 */ /* 0x000fe2000001ff00 */
[----:B------:R-:W-:Y:S01]  /*6540*/  @P5 IMAD R4, R93, -0x10, R4 ;  /* 0xfffffff05d045824 */ /* 0x000fe200078e0204 */
[----:B------:R-:W-:Y:S04]  /*6550*/  CS2R R76, SRZ ;  /* 0x00000000004c7805 */ /* 0x000fe8000001ff00 */
[----:B------:R-:W-:Y:S05]  /*6560*/  @P1 BRA `(.L_x_110) ;  /* 0x00000000000c1947 */ /* 0x000fea0003800000 */
[----:B------:R-:W-:Y:S04]  /*6570*/  SHF.L.U32 R5, R89, 0x1f, RZ ;  /* 0x0000001f59057819 */ /* 0x000fe800000006ff */
[----:B------:R-:W2:Y:S02]  /*6580*/  SYNCS.PHASECHK.TRANS64.TRYWAIT P1, [R2+URZ+0x110], R5 ;  /* 0x00011005020075a7 */ /* 0x000ea400080211ff */
[----:B--2---:R-:W-:Y:S05]  /*6590*/  @!P1 BRA `(.L_x_111) ;  /* 0x00000028002c9947 */ /* 0x004fea0003800000 */
.L_x_110:
[----:B------:R-:W-:Y:S05]  /*65a0*/  BSYNC B0 ;  /* 0x0000000000007941 */ /* 0x000fea0003800000 */
.L_x_109:
[----:B------:R-:W-:Y:S01]  /*65b0*/  ISETP.NE.AND P1, PT, R103, RZ, PT ;  /* 0x000000ff6700720c */ /* 0x000fe20003f25270 */
[----:B--2---:R-:W-:Y:S02]  /*65c0*/  VIADD R5, R2, 0x120 ;  /* 0x0000012002057836 */ /* 0x004fe40000000000 */
[----:B------:R-:W-:Y:S03]  /*65d0*/  VIADD R90, R90, 0x1 ;  /* 0x000000015a5a7836 */ /* 0x000fe60000000000 */
[----:B-1----:R-:W-:Y:S07]  /*65e0*/  PRMT R0, R0, 0x654, R5 ;  /* 0x0000065400007816 */ /* 0x002fee0000000005 */
[----:B------:R1:W2:Y:S04]  /*65f0*/  @P1 LDS.128 R72, [R6+UR44+0x200] ;  /* 0x0002002c06481984 */ /* 0x0002a80008000c00 */
[----:B------:R1:W1:Y:S01]  /*6600*/  @P1 LDS.128 R76, [R4+0x210] ;  /* 0x00021000044c1984 */ /* 0x0002620000000c00 */
[C---:B------:R-:W-:Y:S01]  /*6610*/  ISETP.NE.AND P1, PT, R90.reuse, 0x2, PT ;  /* 0x000000025a00780c */ /* 0x040fe20003f25270 */
[----:B------:R-:W-:Y:S01]  /*6620*/  @!PT LDS RZ, [RZ] ;  /* 0x00000000fffff984 */ /* 0x000fe20000000800 */
[----:B------:R-:W-:Y:S01]  /*6630*/  @!PT LDS RZ, [RZ] ;  /* 0x00000000fffff984 */ /* 0x000fe20000000800 */
[----:B------:R-:W-:Y:S01]  /*6640*/  @!PT LDS RZ, [RZ] ;  /* 0x00000000fffff984 */ /* 0x000fe20000000800 */
[----:B------:R-:W-:Y:S01]  /*6650*/  @!PT LDS RZ, [RZ] ;  /* 0x00000000fffff984 */ /* 0x000fe20000000800 */
[----:B------:R5:W-:Y:S06]  /*6660*/  MEMBAR.ALL.CTA ;  /* 0x0000000000007992 */ /* 0x000bec0000008000 */
[----:B-----5:R-:W5:Y:S01]  /*6670*/  FENCE.VIEW.ASYNC.S ;  /* 0x00000000000073c6 */ /* 0x020f620000000000 */
[----:B------:R-:W-:Y:S01]  /*6680*/  SEL R90, R90, RZ, P1 ;  /* 0x000000ff5a5a7207 */ /* 0x000fe20000800000 */
[----:B-----5:R5:W-:Y:S02]  /*6690*/  SYNCS.ARRIVE.TRANS64.RED.A1T0 RZ, [R0+URZ], RZ ;  /* 0x000000ff00ff79a7 */ /* 0x020be400081004ff */
[----:B-----5:R-:W-:Y:S04]  /*66a0*/  SEL R0, RZ, 0x1, P1 ;  /* 0x00000001ff007807 */ /* 0x020fe80000800000 */
[----:B--2---:R-:W-:Y:S02]  /*66b0*/  LOP3.LUT R89, R89, R0, RZ, 0x3c, !PT ;  /* 0x0000000059597212 */ /* 0x004fe400078e3cff */
.L_x_108:
[----:B------:R-:W-:Y:S05]  /*66c0*/  BSYNC B1 ;  /* 0x0000000000017941 */ /* 0x000fea0003800000 */
.L_x_107:
[----:B------:R-:W-:Y:S04]  /*66d0*/  SHF.R.U32.HI R0, RZ, 0x15, R39 ;  /* 0x00000015ff007819 */ /* 0x000fe80000011627 */
[----:B------:R-:W-:Y:S01]  /*66e0*/  LOP3.LUT P1, RZ, R0, 0x3, R85, 0x48, !PT ;  /* 0x0000000300ff7812 */ /* 0x000fe20007824855 */
[----:B------:R-:W-:Y:S01]  /*66f0*/  @!UPT UIADD3 URZ, UPT, UPT, URZ, URZ, URZ ;  /* 0x000000fffffff290 */ /* 0x000fe2000fffe0ff */
[----:B----4-:R-:W-:Y:S11]  /*6700*/  @P0 BRA `(.L_x_112) ;  /* 0x0000000000080947 */ /* 0x010ff60003800000 */
[----:B------:R-:W2:Y:S02]  /*6710*/  SYNCS.PHASECHK.TRANS64.TRYWAIT P0, [R100+URZ+0x160], R3 ;  /* 0x00016003640075a7 */ /* 0x000ea400080011ff */
[----:B--2---:R-:W-:Y:S05]  /*6720*/  @!P0 BRA `(.L_x_113) ;  /* 0x0000002400dc8947 */ /* 0x004fea0003800000 */
.L_x_112:
[----:B------:R-:W-:Y:S05]  /*6730*/  @!P1 BRA `(.L_x_114) ;  /* 0x0000000000409947 */ /* 0x000fea0003800000 */
[----:B------:R-:W4:Y:S01]  /*6740*/  LDCU.64 UR8, c[0x4][0x70] ;  /* 0x01000e00ff0877ac */ /* 0x000f220008000a00 */
[----:B--2---:R-:W-:Y:S01]  /*6750*/  MOV R3, 0x0 ;  /* 0x0000000000037802 */ /* 0x004fe20000000f00 */
[----:B------:R-:W-:Y:S02]  /*6760*/  HFMA2 R12, -RZ, RZ, 0, 5.9604644775390625e-08 ;  /* 0x00000001ff0c7431 */ /* 0x000fe400000001ff */
[----:B------:R-:W-:Y:S02]  /*6770*/  IMAD.MOV.U32 R8, RZ, RZ, 0x192 ;  /* 0x00000192ff087424 */ /* 0x000fe400078e00ff */
[----:B------:R-:W-:Y:S01]  /*6780*/  IMAD.MOV.U32 R13, RZ, RZ, RZ ;  /* 0x000000ffff0d7224 */ /* 0x000fe200078e00ff */
[----:B------:R-:W2:Y:S01]  /*6790*/  LDCU.64 UR6, c[0x4][0x78] ;  /* 0x01000f00ff0677ac */ /* 0x000ea20008000a00 */
[----:B------:R-:W3:Y:S01]  /*67a0*/  LDC.64 R2, c[0x4][R3] ;  /* 0x0100000003027b82 */ /* 0x000ee20000000a00 */
[----:B------:R-:W5:Y:S01]  /*67b0*/  LDCU.64 UR4, c[0x4][0x10] ;  /* 0x01000200ff0477ac */ /* 0x000f620008000a00 */
[----:B----4-:R-:W-:Y:S01]  /*67c0*/  MOV R5, UR9 ;  /* 0x0000000900057c02 */ /* 0x010fe20008000f00 */
[----:B-1----:R-:W-:Y:S01]  /*67d0*/  IMAD.U32 R4, RZ, RZ, UR8 ;  /* 0x00000008ff047e24 */ /* 0x002fe2000f8e00ff */
[----:B--2---:R-:W-:Y:S01]  /*67e0*/  MOV R7, UR7 ;  /* 0x0000000700077c02 */ /* 0x004fe20008000f00 */
[----:B------:R-:W-:Y:S01]  /*67f0*/  IMAD.U32 R6, RZ, RZ, UR6 ;  /* 0x00000006ff067e24 */ /* 0x000fe2000f8e00ff */
[----:B-----5:R-:W-:Y:S01]  /*6800*/  MOV R11, UR5 ;  /* 0x00000005000b7c02 */ /* 0x020fe20008000f00 */
[----:B------:R-:W-:Y:S02]  /*6810*/  IMAD.U32 R10, RZ, RZ, UR4 ;  /* 0x00000004ff0a7e24 */ /* 0x000fe4000f8e00ff */
[----:B------:R-:W-:Y:S07]  /*6820*/  LEPC R20, `(.L_x_114) ;  /* 0x000000001014794e */ /* 0x000fee0000000000 */
[----:B---3--:R-:W-:Y:S05]  /*6830*/  CALL.ABS.NOINC R2 ;  /* 0x0000000002007343 */ /* 0x008fea0003c00000 */
.L_x_114:
[-C--:B------:R-:W-:Y:S01]  /*6840*/  F2FP.F16.E5M2.UNPACK_B R42, R72.reuse ;  /* 0x00000048ff2a723e */ /* 0x080fe200020004ff */
[----:B------:R-:W-:Y:S05]  /*6850*/  WARPSYNC.ALL ;  /* 0x0000000000007948 */ /* 0x000fea0003800000 */
[----:B------:R-:W-:Y:S01]  /*6860*/  R2UR UR4, R39 ;  /* 0x00000000270472ca */ /* 0x000fe200000e0000 */
[--C-:B------:R-:W-:Y:S01]  /*6870*/  HADD2.F32 R40, -RZ, R42.reuse.H0_H0 ;  /* 0x2000002aff287230 */ /* 0x100fe20000004100 */
[----:B------:R-:W-:Y:S01]  /*6880*/  F2FP.F16.E5M2.UNPACK_B R43, R72.H1 ;  /* 0x00000048ff2b723e */ /* 0x000fe200030004ff */
[----:B------:R-:W-:Y:S01]  /*6890*/  HADD2.F32 R42, -RZ, R42.H1_H1 ;  /* 0x3000002aff2a7230 */ /* 0x000fe20000004100 */
[-C--:B------:R-:W-:Y:S01]  /*68a0*/  F2FP.F16.E5M2.UNPACK_B R45, R73.reuse ;  /* 0x00000049ff2d723e */ /* 0x080fe200020004ff */
[----:B------:R-:W-:Y:S01]  /*68b0*/  BSSY.RECONVERGENT B0, `(.L_x_115) ;  /* 0x0000099000007945 */ /* 0x000fe20003800200 */
[----:B------:R-:W-:Y:S01]  /*68c0*/  F2FP.F16.E5M2.UNPACK_B R47, R73.H1 ;  /* 0x00000049ff2f723e */ /* 0x000fe200030004ff */
[--C-:B------:R-:W-:Y:S01]  /*68d0*/  HADD2.F32 R44, -RZ, R43.reuse.H0_H0 ;  /* 0x2000002bff2c7230 */ /* 0x100fe20000004100 */
[-C--:B------:R-:W-:Y:S01]  /*68e0*/  F2FP.F16.E5M2.UNPACK_B R49, R74.reuse ;  /* 0x0000004aff31723e */ /* 0x080fe200020004ff */
[----:B------:R-:W-:Y:S01]  /*68f0*/  HADD2.F32 R46, -RZ, R43.H1_H1 ;  /* 0x3000002bff2e7230 */ /* 0x000fe20000004100 */
[----:B------:R-:W-:Y:S01]  /*6900*/  F2FP.F16.E5M2.UNPACK_B R51, R74.H1 ;  /* 0x0000004aff33723e */ /* 0x000fe200030004ff */
[--C-:B------:R-:W-:Y:S01]  /*6910*/  HADD2.F32 R43, -RZ, R45.reuse.H0_H0 ;  /* 0x2000002dff2b7230 */ /* 0x100fe20000004100 */
[-C--:B------:R-:W-:Y:S01]  /*6920*/  F2FP.F16.E5M2.UNPACK_B R53, R75.reuse ;  /* 0x0000004bff35723e */ /* 0x080fe200020004ff */
[----:B-1----:R-:W-:Y:S01]  /*6930*/  LDTM.16dp32bit_t0_t15.x32 R4, tmem[UR4] ;  /* 0x00000004000479ee */ /* 0x002fe20008a80000 */
[----:B------:R-:W3:Y:S01]  /*6940*/  LDTM.16dp32bit_t16_t31.x32 R4, tmem[UR4+0x20] ;  /* 0x00002004000479ee */ /* 0x000ee20008aa0000 */
[----:B------:R-:W-:Y:S01]  /*6950*/  ISETP.NE.AND P6, PT, R96, RZ, PT ;  /* 0x000000ff6000720c */ /* 0x000fe20003fc5270 */
[----:B------:R-:W-:Y:S01]  /*6960*/  HADD2.F32 R48, -RZ, R45.H1_H1 ;  /* 0x3000002dff307230 */ /* 0x000fe20000004100 */
[----:B------:R-:W-:Y:S01]  /*6970*/  IADD3 R109, PT, PT, R71, UR44, RZ ;  /* 0x0000002c476d7c10 */ /* 0x000fe2000fffe0ff */
[----:B------:R-:W-:Y:S01]  /*6980*/  HADD2.F32 R52, -RZ, R49.H1_H1 ;  /* 0x30000031ff347230 */ /* 0x000fe20000004100 */
[----:B------:R-:W-:Y:S01]  /*6990*/  SHF.L.U32 R108, R88, 0x4, RZ ;  /* 0x00000004586c7819 */ /* 0x000fe200000006ff */
[----:B------:R-:W-:Y:S01]  /*69a0*/  HADD2.F32 R56, -RZ, R53.H1_H1 ;  /* 0x30000035ff387230 */ /* 0x000fe20000004100 */
[----:B------:R-:W-:Y:S01]  /*69b0*/  F2FP.F16.E5M2.UNPACK_B R55, R75.H1 ;  /* 0x0000004bff37723e */ /* 0x000fe200030004ff */
[--C-:B------:R-:W-:Y:S01]  /*69c0*/  HADD2.F32 R45, -RZ, R47.reuse.H0_H0 ;  /* 0x2000002fff2d7230 */ /* 0x100fe20000004100 */
[----:B------:R-:W-:Y:S01]  /*69d0*/  IADD3 R101, PT, PT, R109, R108, RZ ;  /* 0x0000006c6d657210 */ /* 0x000fe20007ffe0ff */
[----:B------:R-:W-:Y:S01]  /*69e0*/  HADD2.F32 R50, -RZ, R47.H1_H1 ;  /* 0x3000002fff327230 */ /* 0x000fe20000004100 */
[-C--:B------:R-:W-:Y:S01]  /*69f0*/  F2FP.F16.E5M2.UNPACK_B R57, R76.reuse ;  /* 0x0000004cff39723e */ /* 0x080fe200020004ff */
[----:B------:R-:W-:Y:S01]  /*6a00*/  HADD2.F32 R47, -RZ, R49.H0_H0 ;  /* 0x20000031ff2f7230 */ /* 0x000fe20000004100 */
[----:B------:R-:W-:Y:S01]  /*6a10*/  F2FP.F16.E5M2.UNPACK_B R59, R76.H1 ;  /* 0x0000004cff3b723e */ /* 0x000fe200030004ff */
[----:B------:R-:W-:Y:S01]  /*6a20*/  HADD2.F32 R49, -RZ, R51.H0_H0 ;  /* 0x20000033ff317230 */ /* 0x000fe20000004100 */
[-C--:B------:R-:W-:Y:S01]  /*6a30*/  F2FP.F16.E5M2.UNPACK_B R61, R77.reuse ;  /* 0x0000004dff3d723e */ /* 0x080fe200020004ff */
[----:B------:R-:W-:Y:S01]  /*6a40*/  HADD2.F32 R60, -RZ, R57.H1_H1 ;  /* 0x30000039ff3c7230 */ /* 0x000fe20000004100 */
[----:B------:R-:W-:Y:S01]  /*6a50*/  F2FP.F16.E5M2.UNPACK_B R63, R77.H1 ;  /* 0x0000004dff3f723e */ /* 0x000fe200030004ff */
[----:B------:R-:W-:Y:S01]  /*6a60*/  HADD2.F32 R54, -RZ, R51.H1_H1 ;  /* 0x30000033ff367230 */ /* 0x000fe20000004100 */
[-C--:B------:R-:W-:Y:S01]  /*6a70*/  F2FP.F16.E5M2.UNPACK_B R65, R78.reuse ;  /* 0x0000004eff41723e */ /* 0x080fe200020004ff */
[----:B------:R-:W-:Y:S01]  /*6a80*/  HADD2.F32 R51, -RZ, R53.H0_H0 ;  /* 0x20000035ff337230 */ /* 0x000fe20000004100 */
[----:B------:R-:W-:Y:S01]  /*6a90*/  F2FP.F16.E5M2.UNPACK_B R67, R78.H1 ;  /* 0x0000004eff43723e */ /* 0x000fe200030004ff */
[----:B------:R-:W-:Y:S01]  /*6aa0*/  HADD2.F32 R64, -RZ, R61.H1_H1 ;  /* 0x3000003dff407230 */ /* 0x000fe20000004100 */
[----:B------:R-:W-:Y:S01]  /*6ab0*/  ISETP.NE.AND P0, PT, R95, RZ, PT ;  /* 0x000000ff5f00720c */ /* 0x000fe20003f05270 */
[C---:B---3--:R-:W-:Y:S01]  /*6ac0*/  FMUL R0, R38.reuse, R4 ;  /* 0x0000000426007220 */ /* 0x048fe20000400000 */
[C---:B------:R-:W-:Y:S01]  /*6ad0*/  FMUL R2, R38.reuse, R5 ;  /* 0x0000000526027220 */ /* 0x040fe20000400000 */
[C---:B------:R-:W-:Y:S01]  /*6ae0*/  FMUL R4, R38.reuse, R8 ;  /* 0x0000000826047220 */ /* 0x040fe20000400000 */
[C---:B------:R-:W-:Y:S01]  /*6af0*/  FMUL R5, R38.reuse, R9 ;  /* 0x0000000926057220 */ /* 0x040fe20000400000 */
[C---:B------:R-:W-:Y:S01]  /*6b00*/  FFMA R0, R41.reuse, R40, R0 ;  /* 0x0000002829007223 */ /* 0x040fe20000000000 */
[C---:B------:R-:W-:Y:S01]  /*6b10*/  FFMA R2, R41.reuse, R42, R2 ;  /* 0x0000002a29027223 */ /* 0x040fe20000000002 */
[C---:B------:R-:W-:Y:S01]  /*6b20*/  FMUL R8, R38.reuse, R12 ;  /* 0x0000000c26087220 */ /* 0x040fe20000400000 */
[C---:B------:R-:W-:Y:S01]  /*6b30*/  FMUL R9, R38.reuse, R13 ;  /* 0x0000000d26097220 */ /* 0x040fe20000400000 */
[C---:B------:R-:W-:Y:S01]  /*6b40*/  FMUL R12, R38.reuse, R16 ;  /* 0x00000010260c7220 */ /* 0x040fe20000400000 */
[C---:B------:R-:W-:Y:S01]  /*6b50*/  FMUL R13, R38.reuse, R17 ;  /* 0x00000011260d7220 */ /* 0x040fe20000400000 */
[C---:B------:R-:W-:Y:S01]  /*6b60*/  FMUL R16, R38.reuse, R20 ;  /* 0x0000001426107220 */ /* 0x040fe20000400000 */
[C---:B------:R-:W-:Y:S01]  /*6b70*/  FMUL R17, R38.reuse, R21 ;  /* 0x0000001526117220 */ /* 0x040fe20000400000 */
[C---:B------:R-:W-:Y:S01]  /*6b80*/  FMUL R20, R38.reuse, R24 ;  /* 0x0000001826147220 */ /* 0x040fe20000400000 */
[C---:B------:R-:W-:Y:S01]  /*6b90*/  FMUL R21, R38.reuse, R25 ;  /* 0x0000001926157220 */ /* 0x040fe20000400000 */
[----:B------:R-:W-:Y:S02]  /*6ba0*/  HADD2.F32 R68, -RZ, R65.H1_H1 ;  /* 0x30000041ff447230 */ /* 0x000fe40000004100 */
[C---:B------:R-:W-:Y:S01]  /*6bb0*/  FMUL R24, R38.reuse, R28 ;  /* 0x0000001c26187220 */ /* 0x040fe20000400000 */
[C---:B------:R-:W-:Y:S01]  /*6bc0*/  FMUL R25, R38.reuse, R29 ;  /* 0x0000001d26197220 */ /* 0x040fe20000400000 */
[C---:B------:R-:W-:Y:S01]  /*6bd0*/  FMUL R28, R38.reuse, R32 ;  /* 0x00000020261c7220 */ /* 0x040fe20000400000 */
[C---:B------:R-:W-:Y:S01]  /*6be0*/  FMUL R29, R38.reuse, R33 ;  /* 0x00000021261d7220 */ /* 0x040fe20000400000 */
[C---:B--2---:R-:W-:Y:S01]  /*6bf0*/  FMUL R3, R38.reuse, R6 ;  /* 0x0000000626037220 */ /* 0x044fe20000400000 */
[C---:B------:R-:W-:Y:S01]  /*6c00*/  FMUL R7, R38.reuse, R7 ;  /* 0x0000000726077220 */ /* 0x040fe20000400000 */
[C---:B------:R-:W-:Y:S01]  /*6c10*/  FMUL R6, R38.reuse, R10 ;  /* 0x0000000a26067220 */ /* 0x040fe20000400000 */
[C---:B------:R-:W-:Y:S01]  /*6c20*/  FMUL R11, R38.reuse, R11 ;  /* 0x0000000b260b7220 */ /* 0x040fe20000400000 */
[C---:B------:R-:W-:Y:S01]  /*6c30*/  FFMA R3, R41.reuse, R44, R3 ;  /* 0x0000002c29037223 */ /* 0x040fe20000000003 */
[C---:B------:R-:W-:Y:S01]  /*6c40*/  FFMA R7, R41.reuse, R46, R7 ;  /* 0x0000002e29077223 */ /* 0x040fe20000000007 */
[C---:B------:R-:W-:Y:S01]  /*6c50*/  FFMA R4, R41.reuse, R43, R4 ;  /* 0x0000002b29047223 */ /* 0x040fe20000000004 */
[----:B------:R-:W-:Y:S01]  /*6c60*/  F2FP.F16.E5M2.UNPACK_B R40, R79 ;  /* 0x0000004fff28723e */ /* 0x000fe200020004ff */
[C---:B------:R-:W-:Y:S01]  /*6c70*/  FFMA R5, R41.reuse, R48, R5 ;  /* 0x0000003029057223 */ /* 0x040fe20000000005 */
[C---:B------:R-:W-:Y:S01]  /*6c80*/  FFMA R6, R41.reuse, R45, R6 ;  /* 0x0000002d29067223 */ /* 0x040fe20000000006 */
[----:B------:R-:W-:Y:S01]  /*6c90*/  F2FP.F16.E5M2.UNPACK_B R42, R79.H1 ;  /* 0x0000004fff2a723e */ /* 0x000fe200030004ff */
[C---:B------:R-:W-:Y:S01]  /*6ca0*/  FFMA R11, R41.reuse, R50, R11 ;  /* 0x00000032290b7223 */ /* 0x040fe2000000000b */
[----:B------:R-:W-:Y:S01]  /*6cb0*/  FFMA R8, R41, R47, R8 ;  /* 0x0000002f29087223 */ /* 0x000fe20000000008 */
[----:B------:R-:W-:Y:S01]  /*6cc0*/  F2FP.SATFINITE.E5M2.F32.PACK_AB_MERGE_C R97, R7, R3, RZ ;  /* 0x000000030761723e */ /* 0x000fe200048060ff */
[C---:B------:R-:W-:Y:S01]  /*6cd0*/  FFMA R9, R41.reuse, R52, R9 ;  /* 0x0000003429097223 */ /* 0x040fe20000000009 */
[----:B------:R-:W-:Y:S01]  /*6ce0*/  FMUL R10, R38, R14 ;  /* 0x0000000e260a7220 */ /* 0x000fe20000400000 */
[----:B------:R-:W-:Y:S01]  /*6cf0*/  LEA R109, R90, UR44, 0x3 ;  /* 0x0000002c5a6d7c11 */ /* 0x000fe2000f8e18ff */
[----:B------:R-:W-:Y:S01]  /*6d00*/  FMUL R15, R38, R15 ;  /* 0x0000000f260f7220 */ /* 0x000fe20000400000 */
[--C-:B------:R-:W-:Y:S01]  /*6d10*/  HADD2.F32 R53, -RZ, R55.reuse.H0_H0 ;  /* 0x20000037ff357230 */ /* 0x100fe20000004100 */
[----:B------:R-:W-:Y:S01]  /*6d20*/  F2FP.SATFINITE.E5M2.F32.PACK_AB_MERGE_C R96, R2, R0, R97 ;  /* 0x000000000260723e */ /* 0x000fe20004806061 */
[----:B------:R-:W-:Y:S01]  /*6d30*/  FFMA R10, R41, R49, R10 ;  /* 0x00000031290a7223 */ /* 0x000fe2000000000a */
[----:B------:R-:W-:Y:S01]  /*6d40*/  F2FP.SATFINITE.E5M2.F32.PACK_AB_MERGE_C R97, R11, R6, RZ ;  /* 0x000000060b61723e */ /* 0x000fe200048060ff */
[C---:B------:R-:W-:Y:S01]  /*6d50*/  FFMA R15, R41.reuse, R54, R15 ;  /* 0x00000036290f7223 */ /* 0x040fe2000000000f */
[C---:B------:R-:W-:Y:S01]  /*6d60*/  FFMA R12, R41.reuse, R51, R12 ;  /* 0x00000033290c7223 */ /* 0x040fe2000000000c */
[----:B------:R-:W-:Y:S01]  /*6d70*/  FFMA R13, R41, R56, R13 ;  /* 0x00000038290d7223 */ /* 0x000fe2000000000d */
[----:B------:R-:W-:Y:S01]  /*6d80*/  F2FP.SATFINITE.E5M2.F32.PACK_AB_MERGE_C R97, R5, R4, R97 ;  /* 0x000000040561723e */ /* 0x000fe20004806061 */
[----:B------:R-:W-:Y:S01]  /*6d90*/  HADD2.F32 R58, -RZ, R55.H1_H1 ;  /* 0x30000037ff3a7230 */ /* 0x000fe20000004100 */
[----:B------:R-:W-:Y:S01]  /*6da0*/  F2FP.SATFINITE.E5M2.F32.PACK_AB_MERGE_C R98, R15, R10, RZ ;  /* 0x0000000a0f62723e */ /* 0x000fe200048060ff */
[----:B------:R-:W-:Y:S02]  /*6db0*/  HADD2.F32 R55, -RZ, R57.H0_H0 ;  /* 0x20000039ff377230 */ /* 0x000fe40000004100 */
[C---:B------:R-:W-:Y:S01]  /*6dc0*/  FMUL R14, R38.reuse, R18 ;  /* 0x00000012260e7220 */ /* 0x040fe20000400000 */
[C---:B------:R-:W-:Y:S01]  /*6dd0*/  FMUL R19, R38.reuse, R19 ;  /* 0x0000001326137220 */ /* 0x040fe20000400000 */
[--C-:B------:R-:W-:Y:S02]  /*6de0*/  HADD2.F32 R57, -RZ, R59.reuse.H0_H0 ;  /* 0x2000003bff397230 */ /* 0x100fe40000004100 */
[C---:B------:R-:W-:Y:S01]  /*6df0*/  FMUL R18, R38.reuse, R22 ;  /* 0x0000001626127220 */ /* 0x040fe20000400000 */
[C---:B------:R-:W-:Y:S01]  /*6e00*/  FFMA R14, R41.reuse, R53, R14 ;  /* 0x00000035290e7223 */ /* 0x040fe2000000000e */
[----:B------:R-:W-:Y:S02]  /*6e10*/  HADD2.F32 R62, -RZ, R59.H1_H1 ;  /* 0x3000003bff3e7230 */ /* 0x000fe40000004100 */
[C---:B------:R-:W-:Y:S01]  /*6e20*/  FFMA R19, R41.reuse, R58, R19 ;  /* 0x0000003a29137223 */ /* 0x040fe20000000013 */
[----:B------:R-:W-:Y:S02]  /*6e30*/  HADD2.F32 R59, -RZ, R61.H0_H0 ;  /* 0x2000003dff3b7230 */ /* 0x000fe40000004100 */
[C---:B------:R-:W-:Y:S01]  /*6e40*/  FMUL R23, R38.reuse, R23 ;  /* 0x0000001726177220 */ /* 0x040fe20000400000 */
[C---:B------:R-:W-:Y:S01]  /*6e50*/  FFMA R16, R41.reuse, R55, R16 ;  /* 0x0000003729107223 */ /* 0x040fe20000000010 */
[C---:B------:R-:W-:Y:S01]  /*6e60*/  FFMA R17, R41.reuse, R60, R17 ;  /* 0x0000003c29117223 */ /* 0x040fe20000000011 */
[--C-:B------:R-:W-:Y:S02]  /*6e70*/  HADD2.F32 R61, -RZ, R63.reuse.H0_H0 ;  /* 0x2000003fff3d7230 */ /* 0x100fe40000004100 */
[C---:B------:R-:W-:Y:S01]  /*6e80*/  FFMA R18, R41.reuse, R57, R18 ;  /* 0x0000003929127223 */ /* 0x040fe20000000012 */
[----:B------:R-:W-:Y:S02]  /*6e90*/  HADD2.F32 R66, -RZ, R63.H1_H1 ;  /* 0x3000003fff427230 */ /* 0x000fe40000004100 */
[C---:B------:R-:W-:Y:S01]  /*6ea0*/  FMUL R22, R38.reuse, R26 ;  /* 0x0000001a26167220 */ /* 0x040fe20000400000 */
[----:B------:R-:W-:Y:S02]  /*6eb0*/  HADD2.F32 R63, -RZ, R65.H0_H0 ;  /* 0x20000041ff3f7230 */ /* 0x000fe40000004100 */
[C---:B------:R-:W-:Y:S01]  /*6ec0*/  FFMA R23, R41.reuse, R62, R23 ;  /* 0x0000003e29177223 */ /* 0x040fe20000000017 */
[C---:B------:R-:W-:Y:S01]  /*6ed0*/  FMUL R27, R38.reuse, R27 ;  /* 0x0000001b261b7220 */ /* 0x040fe20000400000 */
[C---:B------:R-:W-:Y:S01]  /*6ee0*/  FFMA R20, R41.reuse, R59, R20 ;  /* 0x0000003b29147223 */ /* 0x040fe20000000014 */
[C---:B------:R-:W-:Y:S01]  /*6ef0*/  FFMA R21, R41.reuse, R64, R21 ;  /* 0x0000004029157223 */ /* 0x040fe20000000015 */
[--C-:B------:R-:W-:Y:S02]  /*6f00*/  HADD2.F32 R65, -RZ, R67.reuse.H0_H0 ;  /* 0x20000043ff417230 */ /* 0x100fe40000004100 */
[C---:B------:R-:W-:Y:S01]  /*6f10*/  FFMA R22, R41.reuse, R61, R22 ;  /* 0x0000003d29167223 */ /* 0x040fe20000000016 */
[----:B------:R-:W-:Y:S02]  /*6f20*/  HADD2.F32 R70, -RZ, R67.H1_H1 ;  /* 0x30000043ff467230 */ /* 0x000fe40000004100 */
[C---:B------:R-:W-:Y:S01]  /*6f30*/  FMUL R26, R38.reuse, R30 ;  /* 0x0000001e261a7220 */ /* 0x040fe20000400000 */
[--C-:B------:R-:W-:Y:S02]  /*6f40*/  HADD2.F32 R67, -RZ, R40.reuse.H0_H0 ;  /* 0x20000028ff437230 */ /* 0x100fe40000004100 */
[C---:B------:R-:W-:Y:S01]  /*6f50*/  FFMA R27, R41.reuse, R66, R27 ;  /* 0x00000042291b7223 */ /* 0x040fe2000000001b */
[C---:B------:R-:W-:Y:S01]  /*6f60*/  FMUL R31, R38.reuse, R31 ;  /* 0x0000001f261f7220 */ /* 0x040fe20000400000 */
[C---:B------:R-:W-:Y:S01]  /*6f70*/  FFMA R24, R41.reuse, R63, R24 ;  /* 0x0000003f29187223 */ /* 0x040fe20000000018 */
[----:B------:R-:W-:Y:S02]  /*6f80*/  HADD2.F32 R40, -RZ, R40.H1_H1 ;  /* 0x30000028ff287230 */ /* 0x000fe40000004100 */
[C---:B------:R-:W-:Y:S01]  /*6f90*/  FFMA R25, R41.reuse, R68, R25 ;  /* 0x0000004429197223 */ /* 0x040fe20000000019 */
[--C-:B------:R-:W-:Y:S02]  /*6fa0*/  HADD2.F32 R69, -RZ, R42.reuse.H0_H0 ;  /* 0x2000002aff457230 */ /* 0x100fe40000004100 */
[C---:B------:R-:W-:Y:S01]  /*6fb0*/  FFMA R26, R41.reuse, R65, R26 ;  /* 0x00000041291a7223 */ /* 0x040fe2000000001a */
[----:B------:R-:W-:Y:S02]  /*6fc0*/  HADD2.F32 R42, -RZ, R42.H1_H1 ;  /* 0x3000002aff2a7230 */ /* 0x000fe40000004100 */
[C---:B------:R-:W-:Y:S01]  /*6fd0*/  FMUL R30, R38.reuse, R34 ;  /* 0x00000022261e7220 */ /* 0x040fe20000400000 */
[----:B------:R-:W-:Y:S01]  /*6fe0*/  FFMA R31, R41, R70, R31 ;  /* 0x00000046291f7223 */ /* 0x000fe2000000001f */
[----:B------:R-:W-:Y:S01]  /*6ff0*/  FMUL R35, R38, R35 ;  /* 0x0000002326237220 */ /* 0x000fe20000400000 */
[----:B------:R-:W-:Y:S01]  /*7000*/  F2FP.SATFINITE.E5M2.F32.PACK_AB_MERGE_C R99, R19, R14, RZ ;  /* 0x0000000e1363723e */ /* 0x000fe200048060ff */
[C---:B------:R-:W-:Y:S01]  /*7010*/  FFMA R28, R41.reuse, R67, R28 ;  /* 0x00000043291c7223 */ /* 0x040fe2000000001c */
[C---:B------:R-:W-:Y:S01]  /*7020*/  FFMA R29, R41.reuse, R40, R29 ;  /* 0x00000028291d7223 */ /* 0x040fe2000000001d */
[C---:B------:R-:W-:Y:S01]  /*7030*/  FFMA R30, R41.reuse, R69, R30 ;  /* 0x00000045291e7223 */ /* 0x040fe2000000001e */
[----:B------:R-:W-:Y:S01]  /*7040*/  FFMA R35, R41, R42, R35 ;  /* 0x0000002a29237223 */ /* 0x000fe20000000023 */
[----:B------:R-:W-:Y:S02]  /*7050*/  F2FP.SATFINITE.E5M2.F32.PACK_AB_MERGE_C R98, R9, R8, R98 ;  /* 0x000000080962723e */ /* 0x000fe40004806062 */
[----:B------:R-:W-:Y:S02]  /*7060*/  F2FP.SATFINITE.E5M2.F32.PACK_AB_MERGE_C R99, R13, R12, R99 ;  /* 0x0000000c0d63723e */ /* 0x000fe40004806063 */
[----:B------:R-:W-:Y:S02]  /*7070*/  F2FP.SATFINITE.E5M2.F32.PACK_AB_MERGE_C R104, R23, R18, RZ ;  /* 0x000000121768723e */ /* 0x000fe400048060ff */
[----:B------:R-:W-:Y:S01]  /*7080*/  F2FP.SATFINITE.E5M2.F32.PACK_AB_MERGE_C R105, R27, R22, RZ ;  /* 0x000000161b69723e */ /* 0x000fe200048060ff */
[----:B------:R1:W-:Y:S01]  /*7090*/  STS.128 [R71+UR44+0x2200], R96 ;  /* 0x0022006047007988 */ /* 0x0003e20008000c2c */
[----:B------:R-:W-:Y:S02]  /*70a0*/  F2FP.SATFINITE.E5M2.F32.PACK_AB_MERGE_C R110, R31, R26, RZ ;  /* 0x0000001a1f6e723e */ /* 0x000fe400048060ff */
[----:B------:R-:W-:Y:S02]  /*70b0*/  F2FP.SATFINITE.E5M2.F32.PACK_AB_MERGE_C R111, R35, R30, RZ ;  /* 0x0000001e236f723e */ /* 0x000fe400048060ff */
[----:B------:R-:W-:Y:S02]  /*70c0*/  F2FP.SATFINITE.E5M2.F32.PACK_AB_MERGE_C R104, R17, R16, R104 ;  /* 0x000000101168723e */ /* 0x000fe40004806068 */
[----:B------:R-:W-:Y:S02]  /*70d0*/  F2FP.SATFINITE.E5M2.F32.PACK_AB_MERGE_C R105, R21, R20, R105 ;  /* 0x000000141569723e */ /* 0x000fe40004806069 */
[----:B------:R-:W-:Y:S02]  /*70e0*/  F2FP.SATFINITE.E5M2.F32.PACK_AB_MERGE_C R106, R25, R24, R110 ;  /* 0x00000018196a723e */ /* 0x000fe4000480606e */
[----:B------:R-:W-:Y:S02]  /*70f0*/  F2FP.SATFINITE.E5M2.F32.PACK_AB_MERGE_C R107, R29, R28, R111 ;  /* 0x0000001c1d6b723e */ /* 0x000fe4000480606f */
[----:B------:R-:W-:Y:S03]  /*7100*/  @P6 SHF.L.U32 R110, R89, 0x1f, RZ ;  /* 0x0000001f596e6819 */ /* 0x000fe600000006ff */
[----:B------:R1:W-:Y:S01]  /*7110*/  STS.128 [R101+0x2210], R104 ;  /* 0x0022106865007388 */ /* 0x0003e20000000c00 */
[----:B------:R-:W-:Y:S01]  /*7120*/  @!PT LDS RZ, [RZ] ;  /* 0x00000000fffff984 */ /* 0x000fe20000000800 */
[----:B------:R-:W-:Y:S01]  /*7130*/  @!PT LDS RZ, [RZ] ;  /* 0x00000000fffff984 */ /* 0x000fe20000000800 */
[----:B------:R-:W-:Y:S01]  /*7140*/  @!PT LDS RZ, [RZ] ;  /* 0x00000000fffff984 */ /* 0x000fe20000000800 */
[----:B------:R-:W-:Y:S01]  /*7150*/  @!PT LDS RZ, [RZ] ;  /* 0x00000000fffff984 */ /* 0x000fe20000000800 */
[----:B------:R2:W-:Y:S07]  /*7160*/  MEMBAR.ALL.CTA ;  /* 0x0000000000007992 */ /* 0x0005ee0000008000 */
[----:B--2---:R-:W2:Y:S02]  /*7170*/  FENCE.VIEW.ASYNC.S ;  /* 0x00000000000073c6 */ /* 0x004ea40000000000 */
[----:B--2---:R-:W-:Y:S06]  /*7180*/  BAR.SYNC.DEFER_BLOCKING 0x1, 0x80 ;  /* 0x0042000000007b1d */ /* 0x004fec0000010000 */
[----:B------:R-:W-:Y:S05]  /*7190*/  @P0 BRA `(.L_x_116) ;  /* 0x0000000000280947 */ /* 0x000fea0003800000 */
[----:B------:R-:W2:Y:S01]  /*71a0*/  LDCU.64 UR6, c[0x0][0x348] ;  /* 0x00006900ff0677ac */ /* 0x000ea20008000a00 */
[----:B------:R-:W-:Y:S01]  /*71b0*/  UIADD3 UR4, UPT, UPT, UR44, 0x2200, URZ ;  /* 0x000022002c047890 */ /* 0x000fe2000fffe0ff */
[----:B------:R-:W-:Y:S05]  /*71c0*/  UMOV UR51, UR36 ;  /* 0x0000002400337c82 */ /* 0x000fea0008000000 */
[----:B------:R-:W-:Y:S04]  /*71d0*/  MOV R94, UR4 ;  /* 0x00000004005e7c02 */ /* 0x000fe80008000f00 */
[----:B------:R-:W-:Y:S01]  /*71e0*/  R2UR UR48, R94 ;  /* 0x000000005e3072ca */ /* 0x000fe200000e0000 */
[----:B--2---:R-:W-:Y:S04]  /*71f0*/  UIADD3 UR4, UP0, UPT, UR6, 0x680, URZ ;  /* 0x0000068006047890 */ /* 0x004fe8000ff1e0ff */
[----:B------:R-:W-:Y:S09]  /*7200*/  UIADD3.X UR5, UPT, UPT, URZ, UR7, URZ, UP0, !UPT ;  /* 0x00000007ff057290 */ /* 0x000ff200087fe4ff */
[----:B------:R2:W-:Y:S01]  /*7210*/  UTMASTG.3D [UR48], [UR4] ;  /* 0x00000030040073b5 */ /* 0x0005e20008010000 */
[----:B------:R0:W-:Y:S01]  /*7220*/  UTMACMDFLUSH ;  /* 0x00000000000079b7 */ /* 0x0001e20000000000 */
[----:B--2---:R-:W-:Y:S04]  /*7230*/  DEPBAR.LE SB0, 0x1 ;  /* 0x000080400000791a */ /* 0x004fe80000000000 */
.L_x_116:
[----:B------:R-:W-:Y:S05]  /*7240*/  BSYNC.RECONVERGENT B0 ;  /* 0x0000000000007941 */ /* 0x000fea0003800200 */
.L_x_115:
[----:B------:R-:W-:Y:S06]  /*7250*/  BAR.SYNC.DEFER_BLOCKING 0x1, 0x80 ;  /* 0x0042000000007b1d */ /* 0x000fec0000010000 */
[----:B------:R-:W2:Y:S01]  /*7260*/  @P6 SYNCS.PHASECHK.TRANS64.TRYWAIT P0, [R109+URZ+0x110], R110 ;  /* 0x0001106e6d0065a7 */ /* 0x000ea200080011ff */
[----:B------:R-:W-:Y:S01]  /*7270*/  BSSY B1, `(.L_x_117) ;  /* 0x0000020000017945 */ /* 0x000fe20003800000 */
[----:B--2---:R-:W-:Y:S03]  /*7280*/  @P6 SEL R102, RZ, 0x1, !P0 ;  /* 0x00000001ff666807 */ /* 0x004fe60004000000 */
[----:B------:R-:W-:Y:S05]  /*7290*/  @!P6 BRA `(.L_x_118) ;  /* 0x000000000074e947 */ /* 0x000fea0003800000 */
[----:B------:R-:W-:Y:S01]  /*72a0*/  ISETP.NE.AND P1, PT, R103, RZ, PT ;  /* 0x000000ff6700720c */ /* 0x000fe20003f25270 */
[----:B------:R-:W2:Y:S01]  /*72b0*/  S2R R0, SR_CgaCtaId ;  /* 0x0000000000007919 */ /* 0x000ea20000008800 */
[----:B------:R-:W-:Y:S01]  /*72c0*/  ISETP.NE.AND P0, PT, R102, RZ, PT ;  /* 0x000000ff6600720c */ /* 0x000fe20003f05270 */
[----:B------:R-:W-:Y:S10]  /*72d0*/  BSSY B0, `(.L_x_119) ;  /* 0x0000008000007945 */ /* 0x000ff40003800000 */
[----:B------:R-:W-:Y:S05]  /*72e0*/  @P1 IMAD R2, R90, 0x1000, R71 ;  /* 0x000010005a021824 */ /* 0x000fea00078e0247 */
[----:B------:R-:W-:Y:S05]  /*72f0*/  @P1 IADD3 R3, PT, PT, R2, UR44, RZ ;  /* 0x0000002c02031c10 */ /* 0x000fea000fffe0ff */
[----:B------:R-:W-:Y:S01]  /*7300*/  @P1 IMAD.IADD R3, R3, 0x1, R108 ;  /* 0x0000000103031824 */ /* 0x000fe200078e026c */
[----:B------:R-:W-:Y:S06]  /*7310*/  @P0 BRA `(.L_x_120) ;  /* 0x00000000000c0947 */ /* 0x000fec0003800000 */
[----:B------:R-:W-:Y:S04]  /*7320*/  SHF.L.U32 R4, R89, 0x1f, RZ ;  /* 0x0000001f59047819 */ /* 0x000fe800000006ff */
[----:B------:R-:W3:Y:S02]  /*7330*/  SYNCS.PHASECHK.TRANS64.TRYWAIT P0, [R109+URZ+0x110], R4 ;  /* 0x000110046d0075a7 */ /* 0x000ee400080011ff */
[----:B---3--:R-:W-:Y:S05]  /*7340*/  @!P0 BRA `(.L_x_121) ;  /* 0x0000001800e88947 */ /* 0x008fea0003800000 */
.L_x_120:
[----:B------:R-:W-:Y:S05]  /*7350*/  BSYNC B0 ;  /* 0x0000000000007941 */ /* 0x000fea0003800000 */
.L_x_119:
[----:B------:R-:W-:Y:S01]  /*7360*/  ISETP.NE.AND P0, PT, R103, RZ, PT ;  /* 0x000000ff6700720c */ /* 0x000fe20003f05270 */
[----:B---3--:R-:W-:Y:S02]  /*7370*/  VIADD R109, R109, 0x120 ;  /* 0x000001206d6d7836 */ /* 0x008fe40000000000 */
[----:B------:R-:W-:Y:S03]  /*7380*/  VIADD R90, R90, 0x1 ;  /* 0x000000015a5a7836 */ /* 0x000fe60000000000 */
[----:B--2---:R-:W-:Y:S07]  /*7390*/  PRMT R0, R0, 0x654, R109 ;  /* 0x0000065400007816 */ /* 0x004fee000000006d */
[----:B------:R2:W3:Y:S04]  /*73a0*/  @P0 LDS.128 R72, [R2+UR44+0x200] ;  /* 0x0002002c02480984 */ /* 0x0004e80008000c00 */
[----:B------:R2:W4:Y:S01]  /*73b0*/  @P0 LDS.128 R76, [R3+0x210] ;  /* 0x00021000034c0984 */ /* 0x0005220000000c00 */
        /* <DEDUP_REMOVED lines=10> */
[----:B--23--:R-:W-:Y:S02]  /*7460*/  LOP3.LUT R89, R89, R0, RZ, 0x3c, !PT ;  /* 0x0000000059597212 */ /* 0x00cfe400078e3cff */
.L_x_118:
[----:B------:R-:W-:Y:S05]  /*7470*/  BSYNC B1 ;  /* 0x0000000000017941 */ /* 0x000fea0003800000 */
.L_x_117:
[----:B------:R-:W-:Y:S05]  /*7480*/  VIADD R0, R39, 0x40 ;  /* 0x0000004027007836 */ /* 0x000fea0000000000 */
[----:B------:R-:W-:Y:S04]  /*7490*/  SHF.R.U32.HI R0, RZ, 0x15, R0 ;  /* 0x00000015ff007819 */ /* 0x000fe80000011600 */
[----:B------:R-:W-:Y:S11]  /*74a0*/  LOP3.LUT P0, RZ, R0, 0x3, R85, 0x48, !PT ;  /* 0x0000000300ff7812 */ /* 0x000ff60007804855 */
[----:B------:R-:W-:Y:S02]  /*74b0*/  @!UPT UIADD3 URZ, UPT, UPT, URZ, URZ, URZ ;  /* 0x000000fffffff290 */ /* 0x000fe4000fffe0ff */
[----:B------:R-:W-:Y:S05]  /*74c0*/  @!P0 BRA `(.L_x_122) ;  /* 0x0000000000408947 */ /* 0x000fea0003800000 */
[----:B------:R-:W2:Y:S01]  /*74d0*/  LDCU.64 UR8, c[0x4][0x70] ;  /* 0x01000e00ff0877ac */ /* 0x000ea20008000a00 */
[----:B------:R-:W-:Y:S01]  /*74e0*/  MOV R3, 0x0 ;  /* 0x0000000000037802 */ /* 0x000fe20000000f00 */
[----:B------:R-:W-:Y:S02]  /*74f0*/  HFMA2 R12, -RZ, RZ, 0, 5.9604644775390625e-08 ;  /* 0x00000001ff0c7431 */ /* 0x000fe400000001ff */
[----:B------:R-:W-:Y:S02]  /*7500*/  IMAD.MOV.U32 R8, RZ, RZ, 0x192 ;  /* 0x00000192ff087424 */ /* 0x000fe400078e00ff */
[----:B------:R-:W-:Y:S01]  /*7510*/  IMAD.MOV.U32 R13, RZ, RZ, RZ ;  /* 0x000000ffff0d7224 */ /* 0x000fe200078e00ff */
[----:B------:R-:W3:Y:S01]  /*7520*/  LDCU.64 UR6, c[0x4][0x78] ;  /* 0x01000f00ff0677ac */ /* 0x000ee20008000a00 */
[----:B------:R-:W1:Y:S01]  /*7530*/  LDC.64 R2, c[0x4][R3] ;  /* 0x0100000003027b82 */ /* 0x000e620000000a00 */
[----:B------:R-:W5:Y:S01]  /*7540*/  LDCU.64 UR4, c[0x4][0x10] ;  /* 0x01000200ff0477ac */ /* 0x000f620008000a00 */
[----:B--2---:R-:W-:Y:S01]  /*7550*/  MOV R5, UR9 ;  /* 0x0000000900057c02 */ /* 0x004fe20008000f00 */
[----:B------:R-:W-:Y:S01]  /*7560*/  IMAD.U32 R4, RZ, RZ, UR8 ;  /* 0x00000008ff047e24 */ /* 0x000fe2000f8e00ff */
[----:B---3--:R-:W-:Y:S01]  /*7570*/  MOV R7, UR7 ;  /* 0x0000000700077c02 */ /* 0x008fe20008000f00 */
[----:B------:R-:W-:Y:S01]  /*7580*/  IMAD.U32 R6, RZ, RZ, UR6 ;  /* 0x00000006ff067e24 */ /* 0x000fe2000f8e00ff */
[----:B-----5:R-:W-:Y:S01]  /*7590*/  MOV R11, UR5 ;  /* 0x00000005000b7c02 */ /* 0x020fe20008000f00 */
[----:B------:R-:W-:Y:S02]  /*75a0*/  IMAD.U32 R10, RZ, RZ, UR4 ;  /* 0x00000004ff0a7e24 */ /* 0x000fe4000f8e00ff */
[----:B------:R-:W-:Y:S07]  /*75b0*/  LEPC R20, `(.L_x_122) ;  /* 0x000000001014794e */ /* 0x000fee0000000000 */
[----:B-1--4-:R-:W-:Y:S05]  /*75c0*/  CALL.ABS.NOINC R2 ;  /* 0x0000000002007343 */ /* 0x012fea0003c00000 */
.L_x_122:
[----:B------:R-:W-:Y:S01]  /*75d0*/  ISETP.NE.AND P0, PT, R95, RZ, PT ;  /* 0x000000ff5f00720c */ /* 0x000fe20003f05270 */
[----:B------:R-:W-:Y:S05]  /*75e0*/  WARPSYNC.ALL ;  /* 0x0000000000007948 */ /* 0x000fea0003800000 */
[----:B------:R-:W-:Y:S01]  /*75f0*/  R2UR UR4, R39 ;  /* 0x00000000270472ca */ /* 0x000fe200000e0000 */
[----:B------:R-:W2:Y:S01]  /*7600*/  S2UR UR6, SR_CgaCtaId ;  /* 0x00000000000679c3 */ /* 0x000ea20000008800 */
[-C--:B------:R-:W-:Y:S01]  /*7610*/  F2FP.F16.E5M2.UNPACK_B R42, R72.reuse ;  /* 0x00000048ff2a723e */ /* 0x080fe200020004ff */
[----:B------:R-:W-:Y:S01]  /*7620*/  BSSY.RECONVERGENT B0, `(.L_x_123) ;  /* 0x000009c000007945 */ /* 0x000fe20003800200 */
[----:B------:R-:W-:Y:S02]  /*7630*/  F2FP.F16.E5M2.UNPACK_B R72, R72.H1 ;  /* 0x00000048ff48723e */ /* 0x000fe400030004ff */
[-C--:B------:R-:W-:Y:S01]  /*7640*/  F2FP.F16.E5M2.UNPACK_B R46, R73.reuse ;  /* 0x00000049ff2e723e */ /* 0x080fe200020004ff */
[--C-:B------:R-:W-:Y:S01]  /*7650*/  HADD2.F32 R40, -RZ, R42.reuse.H0_H0 ;  /* 0x2000002aff287230 */ /* 0x100fe20000004100 */
[----:B------:R-:W-:Y:S01]  /*7660*/  F2FP.F16.E5M2.UNPACK_B R73, R73.H1 ;  /* 0x00000049ff49723e */ /* 0x000fe200030004ff */
[----:B------:R-:W-:Y:S01]  /*7670*/  HADD2.F32 R42, -RZ, R42.H1_H1 ;  /* 0x3000002aff2a7230 */ /* 0x000fe20000004100 */
[-C--:B------:R-:W-:Y:S01]  /*7680*/  F2FP.F16.E5M2.UNPACK_B R50, R74.reuse ;  /* 0x0000004aff32723e */ /* 0x080fe200020004ff */
[----:B------:R-:W-:Y:S01]  /*7690*/  HADD2.F32 R43, -RZ, R72.H0_H0 ;  /* 0x20000048ff2b7230 */ /* 0x000fe20000004100 */
[----:B------:R-:W-:Y:S01]  /*76a0*/  F2FP.F16.E5M2.UNPACK_B R74, R74.H1 ;  /* 0x0000004aff4a723e */ /* 0x000fe200030004ff */
[----:B------:R-:W-:Y:S01]  /*76b0*/  LDTM.16dp32bit_t0_t15.x32 R4, tmem[UR4+0x40] ;  /* 0x00004004000479ee */ /* 0x000fe20008a80000 */
[----:B------:R-:W3:Y:S01]  /*76c0*/  LDTM.16dp32bit_t16_t31.x32 R4, tmem[UR4+0x60] ;  /* 0x00006004000479ee */ /* 0x000ee20008aa0000 */
[----:B------:R-:W-:Y:S01]  /*76d0*/  NOP ;  /* 0x0000000000007918 */ /* 0x000fe20000000000 */
[--C-:B------:R-:W-:Y:S01]  /*76e0*/  HADD2.F32 R45, -RZ, R46.reuse.H0_H0 ;  /* 0x2000002eff2d7230 */ /* 0x100fe20000004100 */
[----:B------:R-:W-:Y:S01]  /*76f0*/  R2UR UR5, R100 ;  /* 0x00000000640572ca */ /* 0x000fe200000e0000 */
[----:B------:R-:W-:Y:S01]  /*7700*/  HADD2.F32 R46, -RZ, R46.H1_H1 ;  /* 0x3000002eff2e7230 */ /* 0x000fe20000004100 */
[----:B------:R-:W-:Y:S01]  /*7710*/  F2FP.F16.E5M2.UNPACK_B R54, R75 ;  /* 0x0000004bff36723e */ /* 0x000fe200020004ff */
[--C-:B------:R-:W-:Y:S01]  /*7720*/  HADD2.F32 R49, -RZ, R50.reuse.H0_H0 ;  /* 0x20000032ff317230 */ /* 0x100fe20000004100 */
[----:B----4-:R-:W-:Y:S01]  /*7730*/  F2FP.F16.E5M2.UNPACK_B R58, R76 ;  /* 0x0000004cff3a723e */ /* 0x010fe200020004ff */
[----:B------:R-:W-:Y:S01]  /*7740*/  HADD2.F32 R50, -RZ, R50.H1_H1 ;  /* 0x30000032ff327230 */ /* 0x000fe20000004100 */
[----:B------:R-:W-:Y:S01]  /*7750*/  F2FP.F16.E5M2.UNPACK_B R62, R77 ;  /* 0x0000004dff3e723e */ /* 0x000fe200020004ff */
[--C-:B------:R-:W-:Y:S01]  /*7760*/  HADD2.F32 R53, -RZ, R54.reuse.H0_H0 ;  /* 0x20000036ff357230 */ /* 0x100fe20000004100 */
[----:B------:R-:W-:Y:S01]  /*7770*/  F2FP.F16.E5M2.UNPACK_B R66, R78 ;  /* 0x0000004eff42723e */ /* 0x000fe200020004ff */
[----:B------:R-:W-:Y:S01]  /*7780*/  HADD2.F32 R54, -RZ, R54.H1_H1 ;  /* 0x30000036ff367230 */ /* 0x000fe20000004100 */
[----:B------:R-:W-:Y:S01]  /*7790*/  F2FP.F16.E5M2.UNPACK_B R69, R79 ;  /* 0x0000004fff45723e */ /* 0x000fe200020004ff */
[--C-:B------:R-:W-:Y:S01]  /*77a0*/  HADD2.F32 R57, -RZ, R58.reuse.H0_H0 ;  /* 0x2000003aff397230 */ /* 0x100fe20000004100 */
[----:B------:R-:W-:Y:S01]  /*77b0*/  F2FP.F16.E5M2.UNPACK_B R75, R75.H1 ;  /* 0x0000004bff4b723e */ /* 0x000fe200030004ff */
[----:B------:R-:W-:Y:S01]  /*77c0*/  UIADD3 UR4, UPT, UPT, UR5, 0x180, URZ ;  /* 0x0000018005047890 */ /* 0x000fe2000fffe0ff */
[----:B------:R-:W-:Y:S01]  /*77d0*/  HADD2.F32 R59, -RZ, R58.H1_H1 ;  /* 0x3000003aff3b7230 */ /* 0x000fe20000004100 */
[----:B------:R-:W-:Y:S01]  /*77e0*/  F2FP.F16.E5M2.UNPACK_B R76, R76.H1 ;  /* 0x0000004cff4c723e */ /* 0x000fe200030004ff */
[--C-:B------:R-:W-:Y:S01]  /*77f0*/  HADD2.F32 R61, -RZ, R62.reuse.H0_H0 ;  /* 0x2000003eff3d7230 */ /* 0x100fe20000004100 */
[----:B------:R-:W-:Y:S01]  /*7800*/  F2FP.F16.E5M2.UNPACK_B R77, R77.H1 ;  /* 0x0000004dff4d723e */ /* 0x000fe200030004ff */
[----:B------:R-:W-:Y:S01]  /*7810*/  HADD2.F32 R62, -RZ, R62.H1_H1 ;  /* 0x3000003eff3e7230 */ /* 0x000fe20000004100 */
[----:B------:R-:W-:Y:S01]  /*7820*/  F2FP.F16.E5M2.UNPACK_B R78, R78.H1 ;  /* 0x0000004eff4e723e */ /* 0x000fe200030004ff */
[--C-:B------:R-:W-:Y:S01]  /*7830*/  HADD2.F32 R65, -RZ, R66.reuse.H0_H0 ;  /* 0x20000042ff417230 */ /* 0x100fe20000004100 */
[----:B--2---:R-:W-:Y:S01]  /*7840*/  UPRMT UR4, UR6, 0x654, UR4 ;  /* 0x0000065406047896 */ /* 0x004fe20008000004 */
        /* <DEDUP_REMOVED lines=8> */
[----:B------:R-:W-:Y:S01]  /*78d0*/  SYNCS.ARRIVE.TRANS64.RED.A1T0 RZ, [UR4], RZ ;  /* 0x000000ffffff79a7 */ /* 0x000fe20008100404 */
        /* <DEDUP_REMOVED lines=15> */
[--C-:B------:R-:W-:Y:S02]  /*79d0*/  HADD2.F32 R47, -RZ, R73.reuse.H0_H0 ;  /* 0x20000049ff2f7230 */ /* 0x100fe40000004100 */
[C---:B------:R-:W-:Y:S01]  /*79e0*/  FMUL R10, R38.reuse, R10 ;  /* 0x0000000a260a7220 */ /* 0x040fe20000400000 */
[C---:B------:R-:W-:Y:S01]  /*79f0*/  FFMA R6, R41.reuse, R43, R6 ;  /* 0x0000002b29067223 */ /* 0x040fe20000000006 */
[----:B------:R-:W-:Y:S02]  /*7a00*/  HADD2.F32 R48, -RZ, R73.H1_H1 ;  /* 0x30000049ff307230 */ /* 0x000fe40000004100 */
[C---:B------:R-:W-:Y:S01]  /*7a10*/  FFMA R7, R41.reuse, R44, R7 ;  /* 0x0000002c29077223 */ /* 0x040fe20000000007 */
[C---:B------:R-:W-:Y:S01]  /*7a20*/  FFMA R8, R41.reuse, R45, R8 ;  /* 0x0000002d29087223 */ /* 0x040fe20000000008 */
[C---:B------:R-:W-:Y:S01]  /*7a30*/  FFMA R9, R41.reuse, R46, R9 ;  /* 0x0000002e29097223 */ /* 0x040fe20000000009 */
[----:B------:R-:W-:Y:S01]  /*7a40*/  FFMA R10, R41, R47, R10 ;  /* 0x0000002f290a7223 */ /* 0x000fe2000000000a */
[----:B------:R-:W-:Y:S01]  /*7a50*/  HADD2.F32 R43, -RZ, R69.H0_H0 ;  /* 0x20000045ff2b7230 */ /* 0x000fe20000004100 */
[----:B-1----:R-:W-:Y:S01]  /*7a60*/  F2FP.SATFINITE.E5M2.F32.PACK_AB_MERGE_C R96, R7, R6, RZ ;  /* 0x000000060760723e */ /* 0x002fe200048060ff */
[C---:B------:R-:W-:Y:S01]  /*7a70*/  FMUL R11, R38.reuse, R11 ;  /* 0x0000000b260b7220 */ /* 0x040fe20000400000 */
[--C-:B------:R-:W-:Y:S02]  /*7a80*/  HADD2.F32 R51, -RZ, R74.reuse.H0_H0 ;  /* 0x2000004aff337230 */ /* 0x100fe40000004100 */
[C---:B------:R-:W-:Y:S01]  /*7a90*/  FMUL R14, R38.reuse, R14 ;  /* 0x0000000e260e7220 */ /* 0x040fe20000400000 */
[----:B------:R-:W-:Y:S01]  /*7aa0*/  HADD2.F32 R52, -RZ, R74.H1_H1 ;  /* 0x3000004aff347230 */ /* 0x000fe20000004100 */
[----:B------:R-:W-:Y:S01]  /*7ab0*/  F2FP.SATFINITE.E5M2.F32.PACK_AB_MERGE_C R96, R5, R4, R96 ;  /* 0x000000040560723e */ /* 0x000fe20004806060 */
[C---:B------:R-:W-:Y:S01]  /*7ac0*/  FFMA R11, R41.reuse, R48, R11 ;  /* 0x00000030290b7223 */ /* 0x040fe2000000000b */
[C---:B------:R-:W-:Y:S01]  /*7ad0*/  FFMA R12, R41.reuse, R49, R12 ;  /* 0x00000031290c7223 */ /* 0x040fe2000000000c */
[C---:B------:R-:W-:Y:S01]  /*7ae0*/  FFMA R13, R41.reuse, R50, R13 ;  /* 0x00000032290d7223 */ /* 0x040fe2000000000d */
[----:B------:R-:W-:Y:S01]  /*7af0*/  FFMA R14, R41, R51, R14 ;  /* 0x00000033290e7223 */ /* 0x000fe2000000000e */
[C---:B------:R-:W-:Y:S01]  /*7b00*/  FMUL R15, R38.reuse, R15 ;  /* 0x0000000f260f7220 */ /* 0x040fe20000400000 */
[----:B------:R-:W-:Y:S01]  /*7b10*/  F2FP.F16.E5M2.UNPACK_B R79, R79.H1 ;  /* 0x0000004fff4f723e */ /* 0x000fe200030004ff */
[--C-:B------:R-:W-:Y:S01]  /*7b20*/  HADD2.F32 R55, -RZ, R75.reuse.H0_H0 ;  /* 0x2000004bff377230 */ /* 0x100fe20000004100 */
[----:B------:R-:W-:Y:S01]  /*7b30*/  F2FP.SATFINITE.E5M2.F32.PACK_AB_MERGE_C R97, R11, R10, RZ ;  /* 0x0000000a0b61723e */ /* 0x000fe200048060ff */
[C---:B------:R-:W-:Y:S01]  /*7b40*/  FFMA R15, R41.reuse, R52, R15 ;  /* 0x00000034290f7223 */ /* 0x040fe2000000000f */
[C---:B------:R-:W-:Y:S01]  /*7b50*/  FFMA R16, R41.reuse, R53, R16 ;  /* 0x0000003529107223 */ /* 0x040fe20000000010 */
[----:B------:R-:W-:Y:S01]  /*7b60*/  FFMA R17, R41, R54, R17 ;  /* 0x0000003629117223 */ /* 0x000fe20000000011 */
[----:B------:R-:W-:Y:S01]  /*7b70*/  F2FP.SATFINITE.E5M2.F32.PACK_AB_MERGE_C R97, R9, R8, R97 ;  /* 0x000000080961723e */ /* 0x000fe20004806061 */
[----:B------:R-:W-:Y:S01]  /*7b80*/  HADD2.F32 R56, -RZ, R75.H1_H1 ;  /* 0x3000004bff387230 */ /* 0x000fe20000004100 */
[----:B------:R-:W-:Y:S01]  /*7b90*/  F2FP.SATFINITE.E5M2.F32.PACK_AB_MERGE_C R98, R15, R14, RZ ;  /* 0x0000000e0f62723e */ /* 0x000fe200048060ff */
[C---:B------:R-:W-:Y:S01]  /*7ba0*/  FMUL R18, R38.reuse, R18 ;  /* 0x0000001226127220 */ /* 0x040fe20000400000 */
[C---:B------:R-:W-:Y:S01]  /*7bb0*/  FMUL R19, R38.reuse, R19 ;  /* 0x0000001326137220 */ /* 0x040fe20000400000 */
[--C-:B------:R-:W-:Y:S02]  /*7bc0*/  HADD2.F32 R58, -RZ, R76.reuse.H0_H0 ;  /* 0x2000004cff3a7230 */ /* 0x100fe40000004100 */
[C---:B------:R-:W-:Y:S01]  /*7bd0*/  FMUL R3, R38.reuse, R22 ;  /* 0x0000001626037220 */ /* 0x040fe20000400000 */
[C---:B------:R-:W-:Y:S01]  /*7be0*/  FFMA R18, R41.reuse, R55, R18 ;  /* 0x0000003729127223 */ /* 0x040fe20000000012 */
[----:B------:R-:W-:Y:S02]  /*7bf0*/  HADD2.F32 R60, -RZ, R76.H1_H1 ;  /* 0x3000004cff3c7230 */ /* 0x000fe40000004100 */
        /* <DEDUP_REMOVED lines=42> */
[----:B------:R-:W-:Y:S03]  /*7ea0*/  IADD3 R70, PT, PT, R36, 0x1, RZ ;  /* 0x0000000124467810 */ /* 0x000fe60007ffe0ff */
        /* <DEDUP_REMOVED lines=10> */
[----:B------:R-:W-:Y:S02]  /*7f50*/  UIADD3 UR9, UPT, UPT, UR49, 0x40, URZ ;  /* 0x0000004031097890 */ /* 0x000fe4000fffe0ff */
[----:B------:R-:W-:Y:S01]  /*7f60*/  UIADD3 UR8, UPT, UPT, UR44, 0x3200, URZ ;  /* 0x000032002c087890 */ /* 0x000fe2000fffe0ff */
[----:B------:R-:W-:Y:S01]  /*7f70*/  UMOV UR10, UR50 ;  /* 0x00000032000a7c82 */ /* 0x000fe20008000000 */
[----:B------:R-:W-:Y:S01]  /*7f80*/  UMOV UR11, UR36 ;  /* 0x00000024000b7c82 */ /* 0x000fe20008000000 */
[----:B--2---:R-:W-:Y:S04]  /*7f90*/  UIADD3 UR4, UP0, UPT, UR6, 0x680, URZ ;  /* 0x0000068006047890 */ /* 0x004fe8000ff1e0ff */
[----:B------:R-:W-:Y:S09]  /*7fa0*/  UIADD3.X UR5, UPT, UPT, URZ, UR7, URZ, UP0, !UPT ;  /* 0x00000007ff057290 */ /* 0x000ff200087fe4ff */
[----:B------:R2:W-:Y:S01]  /*7fb0*/  UTMASTG.3D [UR8], [UR4] ;  /* 0x00000008040073b5 */ /* 0x0005e20008010000 */
[----:B------:R0:W-:Y:S01]  /*7fc0*/  UTMACMDFLUSH ;  /* 0x00000000000079b7 */ /* 0x0001e20000000000 */
[----:B--2---:R-:W-:Y:S04]  /*7fd0*/  DEPBAR.LE SB0, 0x1 ;  /* 0x000080400000791a */ /* 0x004fe80000000000 */
.L_x_124:
[----:B------:R-:W-:Y:S05]  /*7fe0*/  BSYNC.RECONVERGENT B0 ;  /* 0x0000000000007941 */ /* 0x000fea0003800200 */
.L_x_123:
[----:B------:R-:W-:Y:S01]  /*7ff0*/  BAR.SYNC.DEFER_BLOCKING 0x1, 0x80 ;  /* 0x0042000000007b1d */ /* 0x000fe20000010000 */
[----:B------:R-:W-:Y:S01]  /*8000*/  ISETP.NE.AND P0, PT, R87, 0x2, PT ;  /* 0x000000025700780c */ /* 0x000fe20003f05270 */
[----:B------:R-:W-:Y:S01]  /*8010*/  UISETP.NE.AND UP0, UPT, UR45, URZ, UPT ;  /* 0x000000ff2d00728c */ /* 0x000fe2000bf05270 */
[----:B------:R-:W-:Y:S01]  /*8020*/  ISETP.NE.AND P1, PT, R70, 0x4, PT ;  /* 0x000000044600780c */ /* 0x000fe20003f25270 */
[----:B------:R-:W-:Y:S01]  /*8030*/  UIADD3 UR20, UPT, UPT, UR37, UR59, URZ ;  /* 0x0000003b25147290 */ /* 0x000fe2000fffe0ff */
[----:B------:R-:W-:Y:S01]  /*8040*/  SEL R0, RZ, 0x1, P0 ;  /* 0x00000001ff007807 */ /* 0x000fe20000000000 */
[----:B------:R-:W-:Y:S01]  /*8050*/  UIADD3 UR16, UPT, UPT, UR38, UR62, URZ ;  /* 0x0000003e26107290 */ /* 0x000fe2000fffe0ff */
[----:B------:R-:W-:Y:S02]  /*8060*/  SEL R3, RZ, 0x1, P1 ;  /* 0x00000001ff037807 */ /* 0x000fe40000800000 */
[----:B------:R-:W-:Y:S02]  /*8070*/  LOP3.LUT R91, R91, R0, RZ, 0x3c, !PT ;  /* 0x000000005b5b7212 */ /* 0x000fe400078e3cff */
[----:B------:R-:W-:Y:S02]  /*8080*/  LOP3.LUT R92, R92, R3, RZ, 0x3c, !PT ;  /* 0x000000035c5c7212 */ /* 0x000fe400078e3cff */
[----:B------:R-:W-:Y:S02]  /*8090*/  SEL R87, R87, RZ, P0 ;  /* 0x000000ff57577207 */ /* 0x000fe40000000000 */
[----:B------:R-:W-:Y:S01]  /*80a0*/  SEL R36, R70, RZ, P1 ;  /* 0x000000ff46247207 */ /* 0x000fe20000800000 */
[----:B------:R-:W-:Y:S01]  /*80b0*/  UMOV UR36, UR58 ;  /* 0x0000003a00247c82 */ /* 0x000fe20008000000 */
[----:B------:R-:W-:Y:S05]  /*80c0*/  BRA.U UP0, `(.L_x_125) ;  /* 0xffffffd500987547 */ /* 0x000fea000b83ffff */
[----:B------:R-:W-:Y:S05]  /*80d0*/  EXIT ;  /* 0x000000000000794d */ /* 0x000fea0003800000 */
.L_x_25:
[----:B--2---:R2:W3:Y:S02]  /*80e0*/  SYNCS.PHASECHK.TRANS64.TRYWAIT P0, [R0+URZ+0x1b0], R3 ;  /* 0x0001b003000075a7 */ /* 0x0044e400080011ff */
[----:B---3--:R-:W-:Y:S05]  /*80f0*/  @!P0 NANOSLEEP.SYNCS 0x989680 ;  /* 0x009896800000895d */ /* 0x008fea0003900000 */
[----:B------:R-:W3:Y:S02]  /*8100*/  @!P0 SYNCS.PHASECHK.TRANS64 P0, [R0+URZ+0x1b0], R3 ;  /* 0x0001b003000085a7 */ /* 0x000ee400080010ff */
[----:B---3--:R-:W-:Y:S05]  /*8110*/  @!P0 BRA `(.L_x_25) ;  /* 0xfffffffc00f08947 */ /* 0x008fea000383ffff */
[----:B------:R-:W-:Y:S05]  /*8120*/  BRA `(.L_x_126) ;  /* 0xffffff9800607947 */ /* 0x000fea000383ffff */
.L_x_28:
[----:B--2---:R-:W-:-:S07]  /*8130*/  MOV R0, UR33 ;  /* 0x0000002100007c02 */ /* 0x004fce0008000f00 */
.L_x_127:
[----:B--2---:R2:W3:Y:S02]  /*8140*/  SYNCS.PHASECHK.TRANS64.TRYWAIT P0, [R0+URZ+0x88], R3 ;  /* 0x00008803000075a7 */ /* 0x0044e400080011ff */
[----:B---3--:R-:W-:Y:S05]  /*8150*/  @!P0 NANOSLEEP.SYNCS 0x989680 ;  /* 0x009896800000895d */ /* 0x008fea0003900000 */
[----:B------:R-:W3:Y:S02]  /*8160*/  @!P0 SYNCS.PHASECHK.TRANS64 P0, [R0+URZ+0x88], R3 ;  /* 0x00008803000085a7 */ /* 0x000ee400080010ff */
[----:B---3--:R-:W-:Y:S05]  /*8170*/  @!P0 BRA `(.L_x_127) ;  /* 0xfffffffc00f08947 */ /* 0x008fea000383ffff */
[----:B------:R-:W-:Y:S05]  /*8180*/  BRA `(.L_x_27) ;  /* 0xffffff9800a07947 */ /* 0x000fea000383ffff */
.L_x_35:
[----:B-1----:R-:W-:-:S07]  /*8190*/  MOV R0, UR17 ;  /* 0x0000001100007c02 */ /* 0x002fce0008000f00 */
.L_x_128:
[----:B-1----:R1:W2:Y:S02]  /*81a0*/  SYNCS.PHASECHK.TRANS64.TRYWAIT P0, [R0+URZ+0x88], R3 ;  /* 0x00008803000075a7 */ /* 0x0022a400080011ff */
[----:B--2---:R-:W-:Y:S05]  /*81b0*/  @!P0 NANOSLEEP.SYNCS 0x989680 ;  /* 0x009896800000895d */ /* 0x004fea0003900000 */
[----:B------:R-:W2:Y:S02]  /*81c0*/  @!P0 SYNCS.PHASECHK.TRANS64 P0, [R0+URZ+0x88], R3 ;  /* 0x00008803000085a7 */ /* 0x000ea400080010ff */
[----:B--2---:R-:W-:Y:S05]  /*81d0*/  @!P0 BRA `(.L_x_128) ;  /* 0xfffffffc00f08947 */ /* 0x004fea000383ffff */
[----:B------:R-:W-:Y:S05]  /*81e0*/  BRA `(.L_x_34) ;  /* 0xffffff9c005c7947 */ /* 0x000fea000383ffff */
.L_x_40:
[----:B-1----:R1:W2:Y:S02]  /*81f0*/  SYNCS.PHASECHK.TRANS64.TRYWAIT P0, [R3+URZ+0x140], R0 ;  /* 0x00014000030075a7 */ /* 0x0022a400080011ff */
[----:B--2---:R-:W-:Y:S05]  /*8200*/  @!P0 NANOSLEEP.SYNCS 0x989680 ;  /* 0x009896800000895d */ /* 0x004fea0003900000 */
[----:B------:R-:W2:Y:S02]  /*8210*/  @!P0 SYNCS.PHASECHK.TRANS64 P0, [R3+URZ+0x140], R0 ;  /* 0x00014000030085a7 */ /* 0x000ea400080010ff */
[----:B--2---:R-:W-:Y:S05]  /*8220*/  @!P0 BRA `(.L_x_40) ;  /* 0xfffffffc00f08947 */ /* 0x004fea000383ffff */
[----:B------:R-:W-:Y:S05]  /*8230*/  BRA `(.L_x_129) ;  /* 0xffffff9c00fc7947 */ /* 0x000fea000383ffff */
.L_x_44:
[----:B-1----:R-:W-:-:S07]  /*8240*/  MOV R0, UR4 ;  /* 0x0000000400007c02 */ /* 0x002fce0008000f00 */
.L_x_130:
[----:B-1----:R1:W2:Y:S02]  /*8250*/  SYNCS.PHASECHK.TRANS64.TRYWAIT P0, [R0+URZ], R3 ;  /* 0x00000003000075a7 */ /* 0x0022a400080011ff */
[----:B--2---:R-:W-:Y:S05]  /*8260*/  @!P0 NANOSLEEP.SYNCS 0x989680 ;  /* 0x009896800000895d */ /* 0x004fea0003900000 */
[----:B------:R-:W2:Y:S02]  /*8270*/  @!P0 SYNCS.PHASECHK.TRANS64 P0, [R0+URZ], R3 ;  /* 0x00000003000085a7 */ /* 0x000ea400080010ff */
[----:B--2---:R-:W-:Y:S05]  /*8280*/  @!P0 BRA `(.L_x_130) ;  /* 0xfffffffc00f08947 */ /* 0x004fea000383ffff */
[----:B------:R-:W-:Y:S05]  /*8290*/  BRA `(.L_x_131) ;  /* 0xffffffa400a07947 */ /* 0x000fea000383ffff */
.L_x_45:
[----:B------:R-:W-:-:S07]  /*82a0*/  MOV R0, UR5 ;  /* 0x0000000500007c02 */ /* 0x000fce0008000f00 */
.L_x_132:
[----:B-1----:R1:W2:Y:S02]  /*82b0*/  SYNCS.PHASECHK.TRANS64.TRYWAIT P0, [R0+URZ], R3 ;  /* 0x00000003000075a7 */ /* 0x0022a400080011ff */
[----:B--2---:R-:W-:Y:S05]  /*82c0*/  @!P0 NANOSLEEP.SYNCS 0x989680 ;  /* 0x009896800000895d */ /* 0x004fea0003900000 */
[----:B------:R-:W2:Y:S02]  /*82d0*/  @!P0 SYNCS.PHASECHK.TRANS64 P0, [R0+URZ], R3 ;  /* 0x00000003000085a7 */ /* 0x000ea400080010ff */
[----:B--2---:R-:W-:Y:S05]  /*82e0*/  @!P0 BRA `(.L_x_132) ;  /* 0xfffffffc00f08947 */ /* 0x004fea000383ffff */
[----:B------:R-:W-:Y:S05]  /*82f0*/  BRA `(.L_x_133) ;  /* 0xffffffa400ac7947 */ /* 0x000fea000383ffff */
.L_x_46:
[----:B------:R-:W-:-:S07]  /*8300*/  MOV R0, UR5 ;  /* 0x0000000500007c02 */ /* 0x000fce0008000f00 */
.L_x_134:
[----:B-1----:R1:W2:Y:S02]  /*8310*/  SYNCS.PHASECHK.TRANS64.TRYWAIT P0, [R0+URZ], R3 ;  /* 0x00000003000075a7 */ /* 0x0022a400080011ff */
[----:B--2---:R-:W-:Y:S05]  /*8320*/  @!P0 NANOSLEEP.SYNCS 0x989680 ;  /* 0x009896800000895d */ /* 0x004fea0003900000 */
[----:B------:R-:W2:Y:S02]  /*8330*/  @!P0 SYNCS.PHASECHK.TRANS64 P0, [R0+URZ], R3 ;  /* 0x00000003000085a7 */ /* 0x000ea400080010ff */
[----:B--2---:R-:W-:Y:S05]  /*8340*/  @!P0 BRA `(.L_x_134) ;  /* 0xfffffffc00f08947 */ /* 0x004fea000383ffff */
[----:B------:R-:W-:Y:S05]  /*8350*/  BRA `(.L_x_135) ;  /* 0xffffffa400b87947 */ /* 0x000fea000383ffff */
.L_x_47:
[----:B------:R-:W-:-:S07]  /*8360*/  MOV R0, UR5 ;  /* 0x0000000500007c02 */ /* 0x000fce0008000f00 */
.L_x_136:
[----:B-1----:R1:W2:Y:S02]  /*8370*/  SYNCS.PHASECHK.TRANS64.TRYWAIT P0, [R0+URZ], R3 ;  /* 0x00000003000075a7 */ /* 0x0022a400080011ff */
[----:B--2---:R-:W-:Y:S05]  /*8380*/  @!P0 NANOSLEEP.SYNCS 0x989680 ;  /* 0x009896800000895d */ /* 0x004fea0003900000 */
[----:B------:R-:W2:Y:S02]  /*8390*/  @!P0 SYNCS.PHASECHK.TRANS64 P0, [R0+URZ], R3 ;  /* 0x00000003000085a7 */ /* 0x000ea400080010ff */
[----:B--2---:R-:W-:Y:S05]  /*83a0*/  @!P0 BRA `(.L_x_136) ;  /* 0xfffffffc00f08947 */ /* 0x004fea000383ffff */
[----:B------:R-:W-:Y:S05]  /*83b0*/  BRA `(.L_x_137) ;  /* 0xffffffa400c47947 */ /* 0x000fea000383ffff */
.L_x_48:
[----:B------:R-:W-:-:S07]  /*83c0*/  MOV R0, UR5 ;  /* 0x0000000500007c02 */ /* 0x000fce0008000f00 */
.L_x_138:
[----:B-1----:R1:W2:Y:S02]  /*83d0*/  SYNCS.PHASECHK.TRANS64.TRYWAIT P0, [R0+URZ], R3 ;  /* 0x00000003000075a7 */ /* 0x0022a400080011ff */
[----:B--2---:R-:W-:Y:S05]  /*83e0*/  @!P0 NANOSLEEP.SYNCS 0x989680 ;  /* 0x009896800000895d */ /* 0x004fea0003900000 */
[----:B------:R-:W2:Y:S02]  /*83f0*/  @!P0 SYNCS.PHASECHK.TRANS64 P0, [R0+URZ], R3 ;  /* 0x00000003000085a7 */ /* 0x000ea400080010ff */
[----:B--2---:R-:W-:Y:S05]  /*8400*/  @!P0 BRA `(.L_x_138) ;  /* 0xfffffffc00f08947 */ /* 0x004fea000383ffff */
[----:B------:R-:W-:Y:S05]  /*8410*/  BRA `(.L_x_139) ;  /* 0xffffffa400d07947 */ /* 0x000fea000383ffff */
.L_x_49:
[----:B------:R-:W-:-:S07]  /*8420*/  MOV R0, UR5 ;  /* 0x0000000500007c02 */ /* 0x000fce0008000f00 */
.L_x_140:
[----:B-1----:R1:W2:Y:S02]  /*8430*/  SYNCS.PHASECHK.TRANS64.TRYWAIT P0, [R0+URZ], R3 ;  /* 0x00000003000075a7 */ /* 0x0022a400080011ff */
[----:B--2---:R-:W-:Y:S05]  /*8440*/  @!P0 NANOSLEEP.SYNCS 0x989680 ;  /* 0x009896800000895d */ /* 0x004fea0003900000 */
[----:B------:R-:W2:Y:S02]  /*8450*/  @!P0 SYNCS.PHASECHK.TRANS64 P0, [R0+URZ], R3 ;  /* 0x00000003000085a7 */ /* 0x000ea400080010ff */
[----:B--2---:R-:W-:Y:S05]  /*8460*/  @!P0 BRA `(.L_x_140) ;  /* 0xfffffffc00f08947 */ /* 0x004fea000383ffff */
[----:B------:R-:W-:Y:S05]  /*8470*/  BRA `(.L_x_141) ;  /* 0xffffffa400dc7947 */ /* 0x000fea000383ffff */
.L_x_50:
[----:B------:R-:W-:-:S07]  /*8480*/  MOV R0, UR5 ;  /* 0x0000000500007c02 */ /* 0x000fce0008000f00 */
.L_x_142:
[----:B-1----:R1:W2:Y:S02]  /*8490*/  SYNCS.PHASECHK.TRANS64.TRYWAIT P0, [R0+URZ], R3 ;  /* 0x00000003000075a7 */ /* 0x0022a400080011ff */
[----:B--2---:R-:W-:Y:S05]  /*84a0*/  @!P0 NANOSLEEP.SYNCS 0x989680 ;  /* 0x009896800000895d */ /* 0x004fea0003900000 */
[----:B------:R-:W2:Y:S02]  /*84b0*/  @!P0 SYNCS.PHASECHK.TRANS64 P0, [R0+URZ], R3 ;  /* 0x00000003000085a7 */ /* 0x000ea400080010ff */
[----:B--2---:R-:W-:Y:S05]  /*84c0*/  @!P0 BRA `(.L_x_142) ;  /* 0xfffffffc00f08947 */ /* 0x004fea000383ffff */
[----:B------:R-:W-:Y:S05]  /*84d0*/  BRA `(.L_x_143) ;  /* 0xffffffa400e87947 */ /* 0x000fea000383ffff */
.L_x_51:
[----:B------:R-:W-:-:S07]  /*84e0*/  MOV R0, UR5 ;  /* 0x0000000500007c02 */ /* 0x000fce0008000f00 */
.L_x_144:
[----:B-1----:R1:W2:Y:S02]  /*84f0*/  SYNCS.PHASECHK.TRANS64.TRYWAIT P0, [R0+URZ], R3 ;  /* 0x00000003000075a7 */ /* 0x0022a400080011ff */
[----:B--2---:R-:W-:Y:S05]  /*8500*/  @!P0 NANOSLEEP.SYNCS 0x989680 ;  /* 0x009896800000895d */ /* 0x004fea0003900000 */
[----:B------:R-:W2:Y:S02]  /*8510*/  @!P0 SYNCS.PHASECHK.TRANS64 P0, [R0+URZ], R3 ;  /* 0x00000003000085a7 */ /* 0x000ea400080010ff */
[----:B--2---:R-:W-:Y:S05]  /*8520*/  @!P0 BRA `(.L_x_144) ;  /* 0xfffffffc00f08947 */ /* 0x004fea000383ffff */
[----:B------:R-:W-:Y:S05]  /*8530*/  BRA `(.L_x_145) ;  /* 0xffffffa400f47947 */ /* 0x000fea000383ffff */
.L_x_52:
[----:B------:R-:W-:-:S07]  /*8540*/  MOV R0, UR5 ;  /* 0x0000000500007c02 */ /* 0x000fce0008000f00 */
.L_x_146:
[----:B-1----:R1:W2:Y:S02]  /*8550*/  SYNCS.PHASECHK.TRANS64.TRYWAIT P0, [R0+URZ], R3 ;  /* 0x00000003000075a7 */ /* 0x0022a400080011ff */
[----:B--2---:R-:W-:Y:S05]  /*8560*/  @!P0 NANOSLEEP.SYNCS 0x989680 ;  /* 0x009896800000895d */ /* 0x004fea0003900000 */
[----:B------:R-:W2:Y:S02]  /*8570*/  @!P0 SYNCS.PHASECHK.TRANS64 P0, [R0+URZ], R3 ;  /* 0x00000003000085a7 */ /* 0x000ea400080010ff */
[----:B--2---:R-:W-:Y:S05]  /*8580*/  @!P0 BRA `(.L_x_146) ;  /* 0xfffffffc00f08947 */ /* 0x004fea000383ffff */
[----:B------:R-:W-:Y:S05]  /*8590*/  BRA `(.L_x_147) ;  /* 0xffffffa800007947 */ /* 0x000fea000383ffff */
.L_x_53:
[----:B------:R-:W-:-:S07]  /*85a0*/  MOV R0, UR5 ;  /* 0x0000000500007c02 */ /* 0x000fce0008000f00 */
.L_x_148:
[----:B-1----:R1:W2:Y:S02]  /*85b0*/  SYNCS.PHASECHK.TRANS64.TRYWAIT P0, [R0+URZ], R3 ;  /* 0x00000003000075a7 */ /* 0x0022a400080011ff */
[----:B--2---:R-:W-:Y:S05]  /*85c0*/  @!P0 NANOSLEEP.SYNCS 0x989680 ;  /* 0x009896800000895d */ /* 0x004fea0003900000 */
[----:B------:R-:W2:Y:S02]  /*85d0*/  @!P0 SYNCS.PHASECHK.TRANS64 P0, [R0+URZ], R3 ;  /* 0x00000003000085a7 */ /* 0x000ea400080010ff */
[----:B--2---:R-:W-:Y:S05]  /*85e0*/  @!P0 BRA `(.L_x_148) ;  /* 0xfffffffc00f08947 */ /* 0x004fea000383ffff */
[----:B------:R-:W-:Y:S05]  /*85f0*/  BRA `(.L_x_149) ;  /* 0xffffffa8000c7947 */ /* 0x000fea000383ffff */
.L_x_54:
[----:B------:R-:W-:-:S07]  /*8600*/  MOV R0, UR5 ;  /* 0x0000000500007c02 */ /* 0x000fce0008000f00 */
.L_x_150:
[----:B-1----:R1:W2:Y:S02]  /*8610*/  SYNCS.PHASECHK.TRANS64.TRYWAIT P0, [R0+URZ], R3 ;  /* 0x00000003000075a7 */ /* 0x0022a400080011ff */
[----:B--2---:R-:W-:Y:S05]  /*8620*/  @!P0 NANOSLEEP.SYNCS 0x989680 ;  /* 0x009896800000895d */ /* 0x004fea0003900000 */
[----:B------:R-:W2:Y:S02]  /*8630*/  @!P0 SYNCS.PHASECHK.TRANS64 P0, [R0+URZ], R3 ;  /* 0x00000003000085a7 */ /* 0x000ea400080010ff */
[----:B--2---:R-:W-:Y:S05]  /*8640*/  @!P0 BRA `(.L_x_150) ;  /* 0xfffffffc00f08947 */ /* 0x004fea000383ffff */
[----:B------:R-:W-:Y:S05]  /*8650*/  BRA `(.L_x_151) ;  /* 0xffffffa800187947 */ /* 0x000fea000383ffff */
.L_x_55:
[----:B------:R-:W-:-:S07]  /*8660*/  MOV R0, UR5 ;  /* 0x0000000500007c02 */ /* 0x000fce0008000f00 */
.L_x_152:
[----:B-1----:R1:W2:Y:S02]  /*8670*/  SYNCS.PHASECHK.TRANS64.TRYWAIT P0, [R0+URZ], R3 ;  /* 0x00000003000075a7 */ /* 0x0022a400080011ff */
[----:B--2---:R-:W-:Y:S05]  /*8680*/  @!P0 NANOSLEEP.SYNCS 0x989680 ;  /* 0x009896800000895d */ /* 0x004fea0003900000 */
[----:B------:R-:W2:Y:S02]  /*8690*/  @!P0 SYNCS.PHASECHK.TRANS64 P0, [R0+URZ], R3 ;  /* 0x00000003000085a7 */ /* 0x000ea400080010ff */
[----:B--2---:R-:W-:Y:S05]  /*86a0*/  @!P0 BRA `(.L_x_152) ;  /* 0xfffffffc00f08947 */ /* 0x004fea000383ffff */
[----:B------:R-:W-:Y:S05]  /*86b0*/  BRA `(.L_x_153) ;  /* 0xffffffa800247947 */ /* 0x000fea000383ffff */
.L_x_56:
[----:B------:R-:W-:-:S07]  /*86c0*/  MOV R0, UR5 ;  /* 0x0000000500007c02 */ /* 0x000fce0008000f00 */
.L_x_154:
[----:B-1----:R1:W2:Y:S02]  /*86d0*/  SYNCS.PHASECHK.TRANS64.TRYWAIT P0, [R0+URZ], R3 ;  /* 0x00000003000075a7 */ /* 0x0022a400080011ff */
[----:B--2---:R-:W-:Y:S05]  /*86e0*/  @!P0 NANOSLEEP.SYNCS 0x989680 ;  /* 0x009896800000895d */ /* 0x004fea0003900000 */
[----:B------:R-:W2:Y:S02]  /*86f0*/  @!P0 SYNCS.PHASECHK.TRANS64 P0, [R0+URZ], R3 ;  /* 0x00000003000085a7 */ /* 0x000ea400080010ff */
[----:B--2---:R-:W-:Y:S05]  /*8700*/  @!P0 BRA `(.L_x_154) ;  /* 0xfffffffc00f08947 */ /* 0x004fea000383ffff */
[----:B------:R-:W-:Y:S05]  /*8710*/  BRA `(.L_x_155) ;  /* 0xffffffa800307947 */ /* 0x000fea000383ffff */
.L_x_57:
[----:B------:R-:W-:-:S07]  /*8720*/  MOV R0, UR5 ;  /* 0x0000000500007c02 */ /* 0x000fce0008000f00 */
.L_x_156:
[----:B-1----:R1:W2:Y:S02]  /*8730*/  SYNCS.PHASECHK.TRANS64.TRYWAIT P0, [R0+URZ], R3 ;  /* 0x00000003000075a7 */ /* 0x0022a400080011ff */
[----:B--2---:R-:W-:Y:S05]  /*8740*/  @!P0 NANOSLEEP.SYNCS 0x989680 ;  /* 0x009896800000895d */ /* 0x004fea0003900000 */
[----:B------:R-:W2:Y:S02]  /*8750*/  @!P0 SYNCS.PHASECHK.TRANS64 P0, [R0+URZ], R3 ;  /* 0x00000003000085a7 */ /* 0x000ea400080010ff */
[----:B--2---:R-:W-:Y:S05]  /*8760*/  @!P0 BRA `(.L_x_156) ;  /* 0xfffffffc00f08947 */ /* 0x004fea000383ffff */
[----:B------:R-:W-:Y:S05]  /*8770*/  BRA `(.L_x_157) ;  /* 0xffffffa8003c7947 */ /* 0x000fea000383ffff */
.L_x_58:
[----:B------:R-:W-:-:S07]  /*8780*/  MOV R0, UR5 ;  /* 0x0000000500007c02 */ /* 0x000fce0008000f00 */
.L_x_158:
[----:B-1----:R1:W2:Y:S02]  /*8790*/  SYNCS.PHASECHK.TRANS64.TRYWAIT P0, [R0+URZ], R3 ;  /* 0x00000003000075a7 */ /* 0x0022a400080011ff */
[----:B--2---:R-:W-:Y:S05]  /*87a0*/  @!P0 NANOSLEEP.SYNCS 0x989680 ;  /* 0x009896800000895d */ /* 0x004fea0003900000 */
[----:B------:R-:W2:Y:S02]  /*87b0*/  @!P0 SYNCS.PHASECHK.TRANS64 P0, [R0+URZ], R3 ;  /* 0x00000003000085a7 */ /* 0x000ea400080010ff */
[----:B--2---:R-:W-:Y:S05]  /*87c0*/  @!P0 BRA `(.L_x_158) ;  /* 0xfffffffc00f08947 */ /* 0x004fea000383ffff */
[----:B------:R-:W-:Y:S05]  /*87d0*/  BRA `(.L_x_159) ;  /* 0xffffffa800487947 */ /* 0x000fea000383ffff */
.L_x_59:
[----:B------:R-:W-:-:S07]  /*87e0*/  MOV R0, UR5 ;  /* 0x0000000500007c02 */ /* 0x000fce0008000f00 */
.L_x_160:
[----:B-1----:R1:W2:Y:S02]  /*87f0*/  SYNCS.PHASECHK.TRANS64.TRYWAIT P0, [R0+URZ], R3 ;  /* 0x00000003000075a7 */ /* 0x0022a400080011ff */
[----:B--2---:R-:W-:Y:S05]  /*8800*/  @!P0 NANOSLEEP.SYNCS 0x989680 ;  /* 0x009896800000895d */ /* 0x004fea0003900000 */
[----:B------:R-:W2:Y:S02]  /*8810*/  @!P0 SYNCS.PHASECHK.TRANS64 P0, [R0+URZ], R3 ;  /* 0x00000003000085a7 */ /* 0x000ea400080010ff */
[----:B--2---:R-:W-:Y:S05]  /*8820*/  @!P0 BRA `(.L_x_160) ;  /* 0xfffffffc00f08947 */ /* 0x004fea000383ffff */
[----:B------:R-:W-:Y:S05]  /*8830*/  BRA `(.L_x_161) ;  /* 0xffffffa800547947 */ /* 0x000fea000383ffff */
.L_x_62:
[----:B-1----:R1:W2:Y:S02]  /*8840*/  SYNCS.PHASECHK.TRANS64.TRYWAIT P0, [R2+URZ+0x1a0], R5 ;  /* 0x0001a005020075a7 */ /* 0x0022a400080011ff */
[----:B--2---:R-:W-:Y:S05]  /*8850*/  @!P0 NANOSLEEP.SYNCS 0x989680 ;  /* 0x009896800000895d */ /* 0x004fea0003900000 */
[----:B------:R-:W2:Y:S02]  /*8860*/  @!P0 SYNCS.PHASECHK.TRANS64 P0, [R2+URZ+0x1a0], R5 ;  /* 0x0001a005020085a7 */ /* 0x000ea400080010ff */
[----:B--2---:R-:W-:Y:S05]  /*8870*/  @!P0 BRA `(.L_x_62) ;  /* 0xfffffffc00f08947 */ /* 0x004fea000383ffff */
[----:B------:R-:W-:Y:S05]  /*8880*/  BRA `(.L_x_162) ;  /* 0xffffffa800b87947 */ /* 0x000fea000383ffff */
.L_x_63:
[----:B------:R-:W-:-:S07]  /*8890*/  MOV R2, UR4 ;  /* 0x0000000400027c02 */ /* 0x000fce0008000f00 */
.L_x_163:
[----:B-1----:R1:W2:Y:S02]  /*88a0*/  SYNCS.PHASECHK.TRANS64.TRYWAIT P0, [R2+URZ+0x150], R5 ;  /* 0x00015005020075a7 */ /* 0x0022a400080011ff */
[----:B--2---:R-:W-:Y:S05]  /*88b0*/  @!P0 NANOSLEEP.SYNCS 0x989680 ;  /* 0x009896800000895d */ /* 0x004fea0003900000 */
[----:B------:R-:W2:Y:S02]  /*88c0*/  @!P0 SYNCS.PHASECHK.TRANS64 P0, [R2+URZ+0x150], R5 ;  /* 0x00015005020085a7 */ /* 0x000ea400080010ff */
[----:B--2---:R-:W-:Y:S05]  /*88d0*/  @!P0 BRA `(.L_x_163) ;  /* 0xfffffffc00f08947 */ /* 0x004fea000383ffff */
[----:B------:R-:W-:Y:S05]  /*88e0*/  BRA `(.L_x_164) ;  /* 0xffffffa800c87947 */ /* 0x000fea000383ffff */
.L_x_64:
[----:B-1----:R1:W2:Y:S02]  /*88f0*/  SYNCS.PHASECHK.TRANS64.TRYWAIT P1, [R2+URZ+0x140], R5 ;  /* 0x00014005020075a7 */ /* 0x0022a400080211ff */
[----:B--2---:R-:W-:Y:S05]  /*8900*/  @!P1 NANOSLEEP.SYNCS 0x989680 ;  /* 0x009896800000995d */ /* 0x004fea0003900000 */
[----:B------:R-:W2:Y:S02]  /*8910*/  @!P1 SYNCS.PHASECHK.TRANS64 P1, [R2+URZ+0x140], R5 ;  /* 0x00014005020095a7 */ /* 0x000ea400080210ff */
[----:B--2---:R-:W-:Y:S05]  /*8920*/  @!P1 BRA `(.L_x_64) ;  /* 0xfffffffc00f09947 */ /* 0x004fea000383ffff */
[----:B------:R-:W-:Y:S05]  /*8930*/  BRA `(.L_x_165) ;  /* 0xffffffa800f87947 */ /* 0x000fea000383ffff */
.L_x_67:
[----:B------:R-:W-:-:S07]  /*8940*/  MOV R0, UR4 ;  /* 0x0000000400007c02 */ /* 0x000fce0008000f00 */
.L_x_166:
[----:B-1----:R1:W2:Y:S02]  /*8950*/  SYNCS.PHASECHK.TRANS64.TRYWAIT P0, [R0+URZ+0x150], R3 ;  /* 0x00015003000075a7 */ /* 0x0022a400080011ff */
[----:B--2---:R-:W-:Y:S05]  /*8960*/  @!P0 NANOSLEEP.SYNCS 0x989680 ;  /* 0x009896800000895d */ /* 0x004fea0003900000 */
[----:B------:R-:W2:Y:S02]  /*8970*/  @!P0 SYNCS.PHASECHK.TRANS64 P0, [R0+URZ+0x150], R3 ;  /* 0x00015003000085a7 */ /* 0x000ea400080010ff */
[----:B--2---:R-:W-:Y:S05]  /*8980*/  @!P0 BRA `(.L_x_166) ;  /* 0xfffffffc00f08947 */ /* 0x004fea000383ffff */
[----:B------:R-:W-:Y:S05]  /*8990*/  BRA `(.L_x_66) ;  /* 0xffffffac004c7947 */ /* 0x000fea000383ffff */
.L_x_74:
[----:B-1----:R1:W2:Y:S02]  /*89a0*/  SYNCS.PHASECHK.TRANS64.TRYWAIT P1, [R0+URZ+0x140], R5 ;  /* 0x00014005000075a7 */ /* 0x0022a400080211ff */
[----:B--2---:R-:W-:Y:S05]  /*89b0*/  @!P1 NANOSLEEP.SYNCS 0x989680 ;  /* 0x009896800000995d */ /* 0x004fea0003900000 */
[----:B------:R-:W2:Y:S02]  /*89c0*/  @!P1 SYNCS.PHASECHK.TRANS64 P1, [R0+URZ+0x140], R5 ;  /* 0x00014005000095a7 */ /* 0x000ea400080210ff */
[----:B--2---:R-:W-:Y:S05]  /*89d0*/  @!P1 BRA `(.L_x_74) ;  /* 0xfffffffc00f09947 */ /* 0x004fea000383ffff */
[----:B------:R-:W-:Y:S05]  /*89e0*/  BRA `(.L_x_167) ;  /* 0xffffffb000b47947 */ /* 0x000fea000383ffff */
.L_x_75:
[----:B------:R-:W-:-:S07]  /*89f0*/  MOV R3, UR23 ;  /* 0x0000001700037c02 */ /* 0x000fce0008000f00 */
.L_x_168:
[----:B-1----:R1:W2:Y:S02]  /*8a00*/  SYNCS.PHASECHK.TRANS64.TRYWAIT P0, [R3+URZ+0x180], R0 ;  /* 0x00018000030075a7 */ /* 0x0022a400080011ff */
[----:B--2---:R-:W-:Y:S05]  /*8a10*/  @!P0 NANOSLEEP.SYNCS 0x989680 ;  /* 0x009896800000895d */ /* 0x004fea0003900000 */
[----:B------:R-:W2:Y:S02]  /*8a20*/  @!P0 SYNCS.PHASECHK.TRANS64 P0, [R3+URZ+0x180], R0 ;  /* 0x00018000030085a7 */ /* 0x000ea400080010ff */
[----:B--2---:R-:W-:Y:S05]  /*8a30*/  @!P0 BRA `(.L_x_168) ;  /* 0xfffffffc00f08947 */ /* 0x004fea000383ffff */
[----:B------:R-:W-:Y:S05]  /*8a40*/  BRA `(.L_x_169) ;  /* 0xffffffb400047947 */ /* 0x000fea000383ffff */
.L_x_78:
[----:B------:R-:W-:Y:S07]  /*8a50*/  MOV R0, UR5 ;  /* 0x0000000500007c02 */ /* 0x000fee0008000f00 */
.L_x_170:
[----:B-1----:R1:W2:Y:S02]  /*8a60*/  SYNCS.PHASECHK.TRANS64.TRYWAIT P0, [R0+URZ], R3 ;  /* 0x00000003000075a7 */ /* 0x0022a400080011ff */
[----:B--2---:R-:W-:Y:S05]  /*8a70*/  @!P0 NANOSLEEP.SYNCS 0x989680 ;  /* 0x009896800000895d */ /* 0x004fea0003900000 */
[----:B------:R-:W2:Y:S02]  /*8a80*/  @!P0 SYNCS.PHASECHK.TRANS64 P0, [R0+URZ], R3 ;  /* 0x00000003000085a7 */ /* 0x000ea400080010ff */
[----:B--2---:R-:W-:Y:S05]  /*8a90*/  @!P0 BRA `(.L_x_170) ;  /* 0xfffffffc00f08947 */ /* 0x004fea000383ffff */
[----:B------:R-:W-:Y:S05]  /*8aa0*/  BRA `(.L_x_77) ;  /* 0xffffffb400207947 */ /* 0x000fea000383ffff */
.L_x_81:
[----:B------:R-:W-:-:S07]  /*8ab0*/  MOV R0, UR4 ;  /* 0x0000000400007c02 */ /* 0x000fce0008000f00 */
.L_x_171:
[----:B--2---:R2:W4:Y:S02]  /*8ac0*/  SYNCS.PHASECHK.TRANS64.TRYWAIT P0, [R0+URZ], R3 ;  /* 0x00000003000075a7 */ /* 0x00452400080011ff */
[----:B----4-:R-:W-:Y:S05]  /*8ad0*/  @!P0 NANOSLEEP.SYNCS 0x989680 ;  /* 0x009896800000895d */ /* 0x010fea0003900000 */
[----:B------:R-:W4:Y:S02]  /*8ae0*/  @!P0 SYNCS.PHASECHK.TRANS64 P0, [R0+URZ], R3 ;  /* 0x00000003000085a7 */ /* 0x000f2400080010ff */
[----:B----4-:R-:W-:Y:S05]  /*8af0*/  @!P0 BRA `(.L_x_171) ;  /* 0xfffffffc00f08947 */ /* 0x010fea000383ffff */
[----:B------:R-:W-:Y:S05]  /*8b00*/  BRA `(.L_x_172) ;  /* 0xffffffb400d47947 */ /* 0x000fea000383ffff */
.L_x_82:
[----:B------:R-:W-:-:S07]  /*8b10*/  MOV R0, UR5 ;  /* 0x0000000500007c02 */ /* 0x000fce0008000f00 */
.L_x_173:
[----:B-1----:R1:W2:Y:S02]  /*8b20*/  SYNCS.PHASECHK.TRANS64.TRYWAIT P0, [R0+URZ], R3 ;  /* 0x00000003000075a7 */ /* 0x0022a400080011ff */
[----:B--2---:R-:W-:Y:S05]  /*8b30*/  @!P0 NANOSLEEP.SYNCS 0x989680 ;  /* 0x009896800000895d */ /* 0x004fea0003900000 */
[----:B------:R-:W2:Y:S02]  /*8b40*/  @!P0 SYNCS.PHASECHK.TRANS64 P0, [R0+URZ], R3 ;  /* 0x00000003000085a7 */ /* 0x000ea400080010ff */
[----:B--2---:R-:W-:Y:S05]  /*8b50*/  @!P0 BRA `(.L_x_173) ;  /* 0xfffffffc00f08947 */ /* 0x004fea000383ffff */
[----:B------:R-:W-:Y:S05]  /*8b60*/  BRA `(.L_x_174) ;  /* 0xffffffb400e07947 */ /* 0x000fea000383ffff */
.L_x_83:
[----:B------:R-:W-:-:S07]  /*8b70*/  MOV R0, UR5 ;  /* 0x0000000500007c02 */ /* 0x000fce0008000f00 */
.L_x_175:
[----:B-1----:R1:W2:Y:S02]  /*8b80*/  SYNCS.PHASECHK.TRANS64.TRYWAIT P0, [R0+URZ], R3 ;  /* 0x00000003000075a7 */ /* 0x0022a400080011ff */
[----:B--2---:R-:W-:Y:S05]  /*8b90*/  @!P0 NANOSLEEP.SYNCS 0x989680 ;  /* 0x009896800000895d */ /* 0x004fea0003900000 */
[----:B------:R-:W2:Y:S02]  /*8ba0*/  @!P0 SYNCS.PHASECHK.TRANS64 P0, [R0+URZ], R3 ;  /* 0x00000003000085a7 */ /* 0x000ea400080010ff */
[----:B--2---:R-:W-:Y:S05]  /*8bb0*/  @!P0 BRA `(.L_x_175) ;  /* 0xfffffffc00f08947 */ /* 0x004fea000383ffff */
[----:B------:R-:W-:Y:S05]  /*8bc0*/  BRA `(.L_x_176) ;  /* 0xffffffb400ec7947 */ /* 0x000fea000383ffff */
.L_x_84:
[----:B------:R-:W-:-:S07]  /*8bd0*/  MOV R0, UR4 ;  /* 0x0000000400007c02 */ /* 0x000fce0008000f00 */
.L_x_177:
[----:B-1----:R1:W2:Y:S02]  /*8be0*/  SYNCS.PHASECHK.TRANS64.TRYWAIT P0, [R0+URZ], R3 ;  /* 0x00000003000075a7 */ /* 0x0022a400080011ff */
[----:B--2---:R-:W-:Y:S05]  /*8bf0*/  @!P0 NANOSLEEP.SYNCS 0x989680 ;  /* 0x009896800000895d */ /* 0x004fea0003900000 */
[----:B------:R-:W2:Y:S02]  /*8c00*/  @!P0 SYNCS.PHASECHK.TRANS64 P0, [R0+URZ], R3 ;  /* 0x00000003000085a7 */ /* 0x000ea400080010ff */
[----:B--2---:R-:W-:Y:S05]  /*8c10*/  @!P0 BRA `(.L_x_177) ;  /* 0xfffffffc00f08947 */ /* 0x004fea000383ffff */
[----:B------:R-:W-:Y:S05]  /*8c20*/  BRA `(.L_x_178) ;  /* 0xffffffb400f87947 */ /* 0x000fea000383ffff */
.L_x_89:
[----:B--2---:R2:W4:Y:S02]  /*8c30*/  SYNCS.PHASECHK.TRANS64.TRYWAIT P0, [R12+URZ+0x140], R9 ;  /* 0x000140090c0075a7 */ /* 0x00452400080011ff */
[----:B----4-:R-:W-:Y:S05]  /*8c40*/  @!P0 NANOSLEEP.SYNCS 0x989680 ;  /* 0x009896800000895d */ /* 0x010fea0003900000 */
[----:B------:R-:W4:Y:S02]  /*8c50*/  @!P0 SYNCS.PHASECHK.TRANS64 P0, [R12+URZ+0x140], R9 ;  /* 0x000140090c0085a7 */ /* 0x000f2400080010ff */
[----:B----4-:R-:W-:Y:S05]  /*8c60*/  @!P0 BRA `(.L_x_89) ;  /* 0xfffffffc00f08947 */ /* 0x010fea000383ffff */
[----:B------:R-:W-:Y:S05]  /*8c70*/  BRA `(.L_x_179) ;  /* 0xffffffbc00187947 */ /* 0x000fea000383ffff */
.L_x_92:
[----:B------:R-:W-:Y:S07]  /*8c80*/  MOV R0, UR21 ;  /* 0x0000001500007c02 */ /* 0x000fee0008000f00 */
.L_x_180:
[----:B--2---:R2:W3:Y:S02]  /*8c90*/  SYNCS.PHASECHK.TRANS64.TRYWAIT P2, [R0+URZ+0x138], R11 ;  /* 0x0001380b000075a7 */ /* 0x0044e400080411ff */
[----:B---3--:R-:W-:Y:S05]  /*8ca0*/  @!P2 NANOSLEEP.SYNCS 0x989680 ;  /* 0x009896800000a95d */ /* 0x008fea0003900000 */
[----:B------:R-:W3:Y:S02]  /*8cb0*/  @!P2 SYNCS.PHASECHK.TRANS64 P2, [R0+URZ+0x138], R11 ;  /* 0x0001380b0000a5a7 */ /* 0x000ee400080410ff */
[----:B---3--:R-:W-:Y:S05]  /*8cc0*/  @!P2 BRA `(.L_x_180) ;  /* 0xfffffffc00f0a947 */ /* 0x008fea000383ffff */
[----:B------:R-:W-:Y:S05]  /*8cd0*/  BRA `(.L_x_91) ;  /* 0xffffffc000807947 */ /* 0x000fea000383ffff */
.L_x_95:
[----:B--2---:R-:W-:Y:S07]  /*8ce0*/  MOV R0, UR21 ;  /* 0x0000001500007c02 */ /* 0x004fee0008000f00 */
.L_x_181:
[----:B--2---:R2:W3:Y:S02]  /*8cf0*/  SYNCS.PHASECHK.TRANS64.TRYWAIT P0, [R0+URZ+0x120], R9 ;  /* 0x00012009000075a7 */ /* 0x0044e400080011ff */
[----:B---3--:R-:W-:Y:S05]  /*8d00*/  @!P0 NANOSLEEP.SYNCS 0x989680 ;  /* 0x009896800000895d */ /* 0x008fea0003900000 */
[----:B------:R-:W3:Y:S02]  /*8d10*/  @!P0 SYNCS.PHASECHK.TRANS64 P0, [R0+URZ+0x120], R9 ;  /* 0x00012009000085a7 */ /* 0x000ee400080010ff */
[----:B---3--:R-:W-:Y:S05]  /*8d20*/  @!P0 BRA `(.L_x_181) ;  /* 0xfffffffc00f08947 */ /* 0x008fea000383ffff */
[----:B------:R-:W-:Y:S05]  /*8d30*/  BRA `(.L_x_182) ;  /* 0xffffffc000dc7947 */ /* 0x000fea000383ffff */
.L_x_96:
[----:B------:R-:W-:Y:S07]  /*8d40*/  MOV R0, UR21 ;  /* 0x0000001500007c02 */ /* 0x000fee0008000f00 */
.L_x_183:
[----:B--2---:R2:W3:Y:S02]  /*8d50*/  SYNCS.PHASECHK.TRANS64.TRYWAIT P0, [R0+URZ+0x128], R9 ;  /* 0x00012809000075a7 */ /* 0x0044e400080011ff */
[----:B---3--:R-:W-:Y:S05]  /*8d60*/  @!P0 NANOSLEEP.SYNCS 0x989680 ;  /* 0x009896800000895d */ /* 0x008fea0003900000 */
[----:B------:R-:W3:Y:S02]  /*8d70*/  @!P0 SYNCS.PHASECHK.TRANS64 P0, [R0+URZ+0x128], R9 ;  /* 0x00012809000085a7 */ /* 0x000ee400080010ff */
[----:B---3--:R-:W-:Y:S05]  /*8d80*/  @!P0 BRA `(.L_x_183) ;  /* 0xfffffffc00f08947 */ /* 0x008fea000383ffff */
[----:B------:R-:W-:Y:S05]  /*8d90*/  BRA `(.L_x_184) ;  /* 0xffffffc400147947 */ /* 0x000fea000383ffff */
.L_x_98:
[----:B------:R-:W-:-:S07]  /*8da0*/  MOV R0, UR21 ;  /* 0x0000001500007c02 */ /* 0x000fce0008000f00 */
.L_x_185:
[----:B---3--:R3:W4:Y:S02]  /*8db0*/  SYNCS.PHASECHK.TRANS64.TRYWAIT P0, [R0+URZ+0x120], R3 ;  /* 0x00012003000075a7 */ /* 0x00872400080011ff */
[----:B----4-:R-:W-:Y:S05]  /*8dc0*/  @!P0 NANOSLEEP.SYNCS 0x989680 ;  /* 0x009896800000895d */ /* 0x010fea0003900000 */
[----:B------:R-:W4:Y:S02]  /*8dd0*/  @!P0 SYNCS.PHASECHK.TRANS64 P0, [R0+URZ+0x120], R3 ;  /* 0x00012003000085a7 */ /* 0x000f2400080010ff */
[----:B----4-:R-:W-:Y:S05]  /*8de0*/  @!P0 BRA `(.L_x_185) ;  /* 0xfffffffc00f08947 */ /* 0x010fea000383ffff */
[----:B------:R-:W-:Y:S05]  /*8df0*/  BRA `(.L_x_186) ;  /* 0xffffffc400847947 */ /* 0x000fea000383ffff */
.L_x_100:
[----:B-1----:R1:W2:Y:S02]  /*8e00*/  SYNCS.PHASECHK.TRANS64.TRYWAIT P0, [R3+URZ+0x140], R0 ;  /* 0x00014000030075a7 */ /* 0x0022a400080011ff */
[----:B--2---:R-:W-:Y:S05]  /*8e10*/  @!P0 NANOSLEEP.SYNCS 0x989680 ;  /* 0x009896800000895d */ /* 0x004fea0003900000 */
[----:B------:R-:W2:Y:S02]  /*8e20*/  @!P0 SYNCS.PHASECHK.TRANS64 P0, [R3+URZ+0x140], R0 ;  /* 0x00014000030085a7 */ /* 0x000ea400080010ff */
[----:B--2---:R-:W-:Y:S05]  /*8e30*/  @!P0 BRA `(.L_x_100) ;  /* 0xfffffffc00f08947 */ /* 0x004fea000383ffff */
[----:B------:R-:W-:Y:S05]  /*8e40*/  BRA `(.L_x_187) ;  /* 0xffffffc8004c7947 */ /* 0x000fea000383ffff */
.L_x_111:
[----:B--2---:R2:W1:Y:S02]  /*8e50*/  SYNCS.PHASECHK.TRANS64.TRYWAIT P1, [R2+URZ+0x110], R5 ;  /* 0x00011005020075a7 */ /* 0x00446400080211ff */
[----:B-1----:R-:W-:Y:S05]  /*8e60*/  @!P1 NANOSLEEP.SYNCS 0x989680 ;  /* 0x009896800000995d */ /* 0x002fea0003900000 */
[----:B------:R-:W1:Y:S02]  /*8e70*/  @!P1 SYNCS.PHASECHK.TRANS64 P1, [R2+URZ+0x110], R5 ;  /* 0x00011005020095a7 */ /* 0x000e6400080210ff */
[----:B-1----:R-:W-:Y:S05]  /*8e80*/  @!P1 BRA `(.L_x_111) ;  /* 0xfffffffc00f09947 */ /* 0x002fea000383ffff */
[----:B------:R-:W-:Y:S05]  /*8e90*/  BRA `(.L_x_110) ;  /* 0xffffffd400c07947 */ /* 0x000fea000383ffff */
.L_x_113:
[----:B--2---:R2:W4:Y:S02]  /*8ea0*/  SYNCS.PHASECHK.TRANS64.TRYWAIT P0, [R100+URZ+0x160], R3 ;  /* 0x00016003640075a7 */ /* 0x00452400080011ff */
[----:B----4-:R-:W-:Y:S05]  /*8eb0*/  @!P0 NANOSLEEP.SYNCS 0x989680 ;  /* 0x009896800000895d */ /* 0x010fea0003900000 */
[----:B------:R-:W4:Y:S02]  /*8ec0*/  @!P0 SYNCS.PHASECHK.TRANS64 P0, [R100+URZ+0x160], R3 ;  /* 0x00016003640085a7 */ /* 0x000f2400080010ff */
[----:B----4-:R-:W-:Y:S05]  /*8ed0*/  @!P0 BRA `(.L_x_113) ;  /* 0xfffffffc00f08947 */ /* 0x010fea000383ffff */
[----:B------:R-:W-:Y:S05]  /*8ee0*/  BRA `(.L_x_112) ;  /* 0xffffffd800107947 */ /* 0x000fea000383ffff */
.L_x_121:
[----:B---3--:R3:W4:Y:S02]  /*8ef0*/  SYNCS.PHASECHK.TRANS64.TRYWAIT P0, [R109+URZ+0x110], R4 ;  /* 0x000110046d0075a7 */ /* 0x00872400080011ff */
[----:B----4-:R-:W-:Y:S05]  /*8f00*/  @!P0 NANOSLEEP.SYNCS 0x989680 ;  /* 0x009896800000895d */ /* 0x010fea0003900000 */
[----:B------:R-:W4:Y:S02]  /*8f10*/  @!P0 SYNCS.PHASECHK.TRANS64 P0, [R109+URZ+0x110], R4 ;  /* 0x000110046d0085a7 */ /* 0x000f2400080010ff */
[----:B----4-:R-:W-:Y:S05]  /*8f20*/  @!P0 BRA `(.L_x_121) ;  /* 0xfffffffc00f08947 */ /* 0x010fea000383ffff */
[----:B------:R-:W-:Y:S05]  /*8f30*/  BRA `(.L_x_120) ;  /* 0xffffffe400047947 */ /* 0x000fea000383ffff */
        .weak           $__internal_0_$__cuda_sm10x_tcgen05_guardrail_trap_col_being_dealloced_not_returned_by_alloc
        .type           $__internal_0_$__cuda_sm10x_tcgen05_guardrail_trap_col_being_dealloced_not_returned_by_alloc,@function
        .size           $__internal_0_$__cuda_sm10x_tcgen05_guardrail_trap_col_being_dealloced_not_returned_by_alloc,($__internal_1_$__cuda_sm10x_tcgen05_guardrail_trap_phase_invalid_during_alloc - $__internal_0_$__cuda_sm10x_tcgen05_guardrail_trap_col_being_dealloced_not_returned_by_alloc)
$__internal_0_$__cuda_sm10x_tcgen05_guardrail_trap_col_being_dealloced_not_returned_by_alloc:
[----:B------:R-:W-:Y:S05]  /*8f40*/  BPT.TRAP 0x1 ;  /* 0x000000040000795c */ /* 0x000fea0000300000 */
[----:B------:R-:W-:-:S04]  /*8f50*/  HFMA2 R3, -RZ, RZ, 0, 0 ;  /* 0x00000000ff037431 */ /* 0x000fc800000001ff */
[----:B------:R-:W-:Y:S05]  /*8f60*/  RET.REL.NODEC R2 `(_ZN7cutlass13device_kernelINS_4gemm6kernel13GemmUniversalIN4cute5tupleIJiiiiEEENS1_10collective13CollectiveMmaINS1_35MainloopSm100TmaUmmaWarpSpecializedILi17ELi2ELi4ENS5_IJNS4_1CILi1EEENSA_ILi4EEESB_EEEEENS5_IJNSA_ILi64EEENSA_ILi128EEESF_EEENS_12float_e5m2_tENS5_IJlSB_lEEESI_SJ_NS4_8TiledMMAINS4_8MMA_AtomIJNS4_10MMA_TraitsINS4_19SM100_MMA_F8F6F4_SSEJSI_SI_fSF_SG_NS4_17integral_constantINS4_4UMMA5MajorELSQ_0EEESR_NSO_INSP_7ScaleInELSS_0EEEST_EEEEEENS4_6LayoutINS5_IJSB_SB_SB_EEENS5_IJNSA_ILi0EEESY_SY_EEEEENS5_IJNS4_10UnderscoreES11_S11_EEEEENS4_23SM90_TMA_LOAD_MULTICASTENS4_14ComposedLayoutINS4_7SwizzleILi2ELi4ELi3EEENS4_18smem_ptr_flag_bitsILi8EEENSW_INS5_IJNSA_ILi8EEESF_EEENS5_IJSF_SB_EEEEEEEvNS4_8identityENS4_13SM90_TMA_LOADES1E_vS1F_EENS_8epilogue10collective18CollectiveEpilogueINS1I_23Sm100TmaWarpSpecializedILi2ELi2ELi32ELb0ELb0EEEJSH_NS5_IJNSW_ISF_SB_EES1N_EEESI_SJ_SI_SJ_NS1I_6fusion15FusionCallbacksIS1M_NS1P_17LinearCombinationISI_fSI_fLNS_15FloatRoundStyleE2EEESH_S1O_JEEENS4_5SM1004TMEM4LOAD26SM100_TMEM_LOAD_16dp32b32xES1G_S1E_NS4_39AutoVectorizingCopyWithAssumedAlignmentILi128EEENS4_14SM90_TMA_STOREES1E_S20_S20_EEEvvEEEEvNT_6ParamsE) ;  /* 0xffffff7002247950 */ /* 0x000fea0003c3ffff */
        .weak           $__internal_1_$__cuda_sm10x_tcgen05_guardrail_trap_phase_invalid_during_alloc
        .type           $__internal_1_$__cuda_sm10x_tcgen05_guardrail_trap_phase_invalid_during_alloc,@function
        .size           $__internal_1_$__cuda_sm10x_tcgen05_guardrail_trap_phase_invalid_during_alloc,($__internal_2_$__cuda_sm10x_tcgen05_guardrail_trap_unallocated_columns_being_dealloced - $__internal_1_$__cuda_sm10x_tcgen05_guardrail_trap_phase_invalid_during_alloc)
$__internal_1_$__cuda_sm10x_tcgen05_guardrail_trap_phase_invalid_during_alloc:
[----:B------:R-:W-:Y:S05]  /*8f70*/  BPT.TRAP 0x1 ;  /* 0x000000040000795c */ /* 0x000fea0000300000 */
[----:B------:R-:W-:-:S04]  /*8f80*/  MOV R5, 0x0 ;  /* 0x0000000000057802 */ /* 0x000fc80000000f00 */
[----:B------:R-:W-:Y:S05]  /*8f90*/  RET.REL.NODEC R4 `(_ZN7cutlass13device_kernelINS_4gemm6kernel13GemmUniversalIN4cute5tupleIJiiiiEEENS1_10collective13CollectiveMmaINS1_35MainloopSm100TmaUmmaWarpSpecializedILi17ELi2ELi4ENS5_IJNS4_1CILi1EEENSA_ILi4EEESB_EEEEENS5_IJNSA_ILi64EEENSA_ILi128EEESF_EEENS_12float_e5m2_tENS5_IJlSB_lEEESI_SJ_NS4_8TiledMMAINS4_8MMA_AtomIJNS4_10MMA_TraitsINS4_19SM100_MMA_F8F6F4_SSEJSI_SI_fSF_SG_NS4_17integral_constantINS4_4UMMA5MajorELSQ_0EEESR_NSO_INSP_7ScaleInELSS_0EEEST_EEEEEENS4_6LayoutINS5_IJSB_SB_SB_EEENS5_IJNSA_ILi0EEESY_SY_EEEEENS5_IJNS4_10UnderscoreES11_S11_EEEEENS4_23SM90_TMA_LOAD_MULTICASTENS4_14ComposedLayoutINS4_7SwizzleILi2ELi4ELi3EEENS4_18smem_ptr_flag_bitsILi8EEENSW_INS5_IJNSA_ILi8EEESF_EEENS5_IJSF_SB_EEEEEEEvNS4_8identityENS4_13SM90_TMA_LOADES1E_vS1F_EENS_8epilogue10collective18CollectiveEpilogueINS1I_23Sm100TmaWarpSpecializedILi2ELi2ELi32ELb0ELb0EEEJSH_NS5_IJNSW_ISF_SB_EES1N_EEESI_SJ_SI_SJ_NS1I_6fusion15FusionCallbacksIS1M_NS1P_17LinearCombinationISI_fSI_fLNS_15FloatRoundStyleE2EEESH_S1O_JEEENS4_5SM1004TMEM4LOAD26SM100_TMEM_LOAD_16dp32b32xES1G_S1E_NS4_39AutoVectorizingCopyWithAssumedAlignmentILi128EEENS4_14SM90_TMA_STOREES1E_S20_S20_EEEvvEEEEvNT_6ParamsE) ;  /* 0xffffff7004187950 */ /* 0x000fea0003c3ffff */
        .weak           $__internal_2_$__cuda_sm10x_tcgen05_guardrail_trap_unallocated_columns_being_dealloced
        .type           $__internal_2_$__cuda_sm10x_tcgen05_guardrail_trap_unallocated_columns_being_dealloced,@function
        .size           $__internal_2_$__cuda_sm10x_tcgen05_guardrail_trap_unallocated_columns_being_dealloced,(.L_x_189 - $__internal_2_$__cuda_sm10x_tcgen05_guardrail_trap_unallocated_columns_being_dealloced)
$__internal_2_$__cuda_sm10x_tcgen05_guardrail_trap_unallocated_columns_being_dealloced:
[----:B------:R-:W-:Y:S05]  /*8fa0*/  BPT.TRAP 0x1 ;  /* 0x000000040000795c */ /* 0x000fea0000300000 */
[----:B------:R-:W-:-:S04]  /*8fb0*/  HFMA2 R3, -RZ, RZ, 0, 0 ;  /* 0x00000000ff037431 */ /* 0x000fc800000001ff */
[----:B------:R-:W-:Y:S05]  /*8fc0*/  RET.REL.NODEC R2 `(_ZN7cutlass13device_kernelINS_4gemm6kernel13GemmUniversalIN4cute5tupleIJiiiiEEENS1_10collective13CollectiveMmaINS1_35MainloopSm100TmaUmmaWarpSpecializedILi17ELi2ELi4ENS5_IJNS4_1CILi1EEENSA_ILi4EEESB_EEEEENS5_IJNSA_ILi64EEENSA_ILi128EEESF_EEENS_12float_e5m2_tENS5_IJlSB_lEEESI_SJ_NS4_8TiledMMAINS4_8MMA_AtomIJNS4_10MMA_TraitsINS4_19SM100_MMA_F8F6F4_SSEJSI_SI_fSF_SG_NS4_17integral_constantINS4_4UMMA5MajorELSQ_0EEESR_NSO_INSP_7ScaleInELSS_0EEEST_EEEEEENS4_6LayoutINS5_IJSB_SB_SB_EEENS5_IJNSA_ILi0EEESY_SY_EEEEENS5_IJNS4_10UnderscoreES11_S11_EEEEENS4_23SM90_TMA_LOAD_MULTICASTENS4_14ComposedLayoutINS4_7SwizzleILi2ELi4ELi3EEENS4_18smem_ptr_flag_bitsILi8EEENSW_INS5_IJNSA_ILi8EEESF_EEENS5_IJSF_SB_EEEEEEEvNS4_8identityENS4_13SM90_TMA_LOADES1E_vS1F_EENS_8epilogue10collective18CollectiveEpilogueINS1I_23Sm100TmaWarpSpecializedILi2ELi2ELi32ELb0ELb0EEEJSH_NS5_IJNSW_ISF_SB_EES1N_EEESI_SJ_SI_SJ_NS1I_6fusion15FusionCallbacksIS1M_NS1P_17LinearCombinationISI_fSI_fLNS_15FloatRoundStyleE2EEESH_S1O_JEEENS4_5SM1004TMEM4LOAD26SM100_TMEM_LOAD_16dp32b32xES1G_S1E_NS4_39AutoVectorizingCopyWithAssumedAlignmentILi128EEENS4_14SM90_TMA_STOREES1E_S20_S20_EEEvvEEEEvNT_6ParamsE) ;  /* 0xffffff70020c7950 */ /* 0x000fea0003c3ffff */
.L_x_188:
[----:B------:R-:W-:-:S00]  /*8fd0*/  BRA `(.L_x_188) ;  /* 0xfffffffc00fc7947 */ /* 0x000fc0000383ffff */
[----:B------:R-:W-:-:S00]  /*8fe0*/  NOP ;  /* 0x0000000000007918 */ /* 0x000fc00000000000 */
        /* <DEDUP_REMOVED lines=9> */
.L_x_189:


//--------------------- .nv.global.init           --------------------------
	.section	.nv.global.init,"aw",@progbits
.nv.global.init:
	.type		$str$27,@object
	.size		$str$27,($str$28 - $str$27)
$str$27:
        /*0000*/ 	.byte	0x28, 0x61, 0x64, 0x64, 0x72, 0x65, 0x73, 0x73, 0x20, 0x26, 0x20, 0x6d, 0x61, 0x73, 0x6b, 0x29
        /*0010*/ 	.byte	0x20, 0x3d, 0x3d, 0x20, 0x30, 0x00
	.type		$str$28,@object
	.size		$str$28,($str$26 - $str$28)
$str$28:
        /*0016*/ 	.byte	0x2f, 0x74, 0x6d, 0x70, 0x2f, 0x63, 0x75, 0x74, 0x6c, 0x61, 0x73, 0x73, 0x5f, 0x73, 0x77, 0x65
        /*0026*/ 	.byte	0x65, 0x70, 0x5f, 0x73, 0x72, 0x63, 0x2f, 0x69, 0x6e, 0x63, 0x6c, 0x75, 0x64, 0x65, 0x2f, 0x63
        /*0036*/ 	.byte	0x75, 0x74, 0x65, 0x2f, 0x70, 0x6f, 0x69, 0x6e, 0x74, 0x65, 0x72, 0x5f, 0x66, 0x6c, 0x61, 0x67
        /*0046*/ 	.byte	0x67, 0x65, 0x64, 0x2e, 0x68, 0x70, 0x70, 0x00
	.type		$str$26,@object
	.size		$str$26,($str$25 - $str$26)
$str$26:
        /*004e*/ 	.byte	0x2f, 0x74, 0x6d, 0x70, 0x2f, 0x63, 0x75, 0x74, 0x6c, 0x61, 0x73, 0x73, 0x5f, 0x73, 0x77, 0x65
        /*005e*/ 	.byte	0x65, 0x70, 0x5f, 0x73, 0x72, 0x63, 0x2f, 0x69, 0x6e, 0x63, 0x6c, 0x75, 0x64, 0x65, 0x2f, 0x63
        /*006e*/ 	.byte	0x75, 0x74, 0x65, 0x2f, 0x61, 0x74, 0x6f, 0x6d, 0x2f, 0x63, 0x6f, 0x70, 0x79, 0x5f, 0x74, 0x72
        /*007e*/ 	.byte	0x61, 0x69, 0x74, 0x73, 0x5f, 0x73, 0x6d, 0x31, 0x30, 0x30, 0x2e, 0x68, 0x70, 0x70, 0x00
	.type		$str$25,@object
	.size		$str$25,(__unnamed_1 - $str$25)
$str$25:
        /*008d*/ 	.byte	0x28, 0x28, 0x75, 0x69, 0x6e, 0x74, 0x33, 0x32, 0x5f, 0x74, 0x28, 0x74, 0x68, 0x72, 0x65, 0x61
        /*009d*/ 	.byte	0x64, 0x49, 0x64, 0x78, 0x2e, 0x78, 0x29, 0x20, 0x2f, 0x20, 0x33, 0x32, 0x29, 0x20, 0x25, 0x20
        /*00ad*/ 	.byte	0x34, 0x29, 0x20, 0x3d, 0x3d, 0x20, 0x28, 0x28, 0x28, 0x74, 0x6d, 0x65, 0x6d, 0x5f, 0x61, 0x64
        /*00bd*/ 	.byte	0x64, 0x72, 0x20, 0x3e, 0x3e, 0x20, 0x31, 0x36, 0x29, 0x20, 0x2f, 0x20, 0x33, 0x32, 0x29, 0x20
        /*00cd*/ 	.byte	0x25, 0x20, 0x34, 0x29, 0x00
	.type		__unnamed_1,@object
	.size		__unnamed_1,(__unnamed_2 - __unnamed_1)
__unnamed_1:
        /*00d2*/ 	.byte	0x61, 0x75, 0x74, 0x6f, 0x20, 0x63, 0x75, 0x74, 0x65, 0x3a, 0x3a, 0x61, 0x73, 0x5f, 0x70, 0x6f
        /* <DEDUP_REMOVED lines=24> */
        /*0262*/ 	.byte	0x3c, 0x34, 0x30, 0x39, 0x36, 0x3e, 0x3e, 0x3e, 0x3e, 0x5d, 0x00
	.type		__unnamed_2,@object
	.size		__unnamed_2,(.L_2 - __unnamed_2)
__unnamed_2:
        /* <DEDUP_REMOVED lines=40> */
        /*04ed*/ 	.byte	0x74, 0x65, 0x3a, 0x3a, 0x43, 0x3c, 0x30, 0x3e, 0x3e, 0x3e, 0x3e, 0x5d, 0x00
.L_2:


//--------------------- .nv.shared._ZN7cutlass13device_kernelINS_4gemm6kernel13GemmUniversalIN4cute5tupleIJiiiiEEENS1_10collective13CollectiveMmaINS1_35MainloopSm100TmaUmmaWarpSpecializedILi17ELi2ELi4ENS5_IJNS4_1CILi1EEENSA_ILi4EEESB_EEEEENS5_IJNSA_ILi64EEENSA_ILi128EEESF_EEENS_12float_e5m2_tENS5_IJlSB_lEEESI_SJ_NS4_8TiledMMAINS4_8MMA_AtomIJNS4_10MMA_TraitsINS4_19SM100_MMA_F8F6F4_SSEJSI_SI_fSF_SG_NS4_17integral_constantINS4_4UMMA5MajorELSQ_0EEESR_NSO_INSP_7ScaleInELSS_0EEEST_EEEEEENS4_6LayoutINS5_IJSB_SB_SB_EEENS5_IJNSA_ILi0EEESY_SY_EEEEENS5_IJNS4_10UnderscoreES11_S11_EEEEENS4_23SM90_TMA_LOAD_MULTICASTENS4_14ComposedLayoutINS4_7SwizzleILi2ELi4ELi3EEENS4_18smem_ptr_flag_bitsILi8EEENSW_INS5_IJNSA_ILi8EEESF_EEENS5_IJSF_SB_EEEEEEEvNS4_8identityENS4_13SM90_TMA_LOADES1E_vS1F_EENS_8epilogue10collective18CollectiveEpilogueINS1I_23Sm100TmaWarpSpecializedILi2ELi2ELi32ELb0ELb0EEEJSH_NS5_IJNSW_ISF_SB_EES1N_EEESI_SJ_SI_SJ_NS1I_6fusion15FusionCallbacksIS1M_NS1P_17LinearCombinationISI_fSI_fLNS_15FloatRoundStyleE2EEESH_S1O_JEEENS4_5SM1004TMEM4LOAD26SM100_TMEM_LOAD_16dp32b32xES1G_S1E_NS4_39AutoVectorizingCopyWithAssumedAlignmentILi128EEENS4_14SM90_TMA_STOREES1E_S20_S20_EEEvvEEEEvNT_6ParamsE --------------------------
	.section	.nv.shared._ZN7cutlass13device_kernelINS_4gemm6kernel13GemmUniversalIN4cute5tupleIJiiiiEEENS1_10collective13CollectiveMmaINS1_35MainloopSm100TmaUmmaWarpSpecializedILi17ELi2ELi4ENS5_IJNS4_1CILi1EEENSA_ILi4EEESB_EEEEENS5_IJNSA_ILi64EEENSA_ILi128EEESF_EEENS_12float_e5m2_tENS5_IJlSB_lEEESI_SJ_NS4_8TiledMMAINS4_8MMA_AtomIJNS4_10MMA_TraitsINS4_19SM100_MMA_F8F6F4_SSEJSI_SI_fSF_SG_NS4_17integral_constantINS4_4UMMA5MajorELSQ_0EEESR_NSO_INSP_7ScaleInELSS_0EEEST_EEEEEENS4_6LayoutINS5_IJSB_SB_SB_EEENS5_IJNSA_ILi0EEESY_SY_EEEEENS5_IJNS4_10UnderscoreES11_S11_EEEEENS4_23SM90_TMA_LOAD_MULTICASTENS4_14ComposedLayoutINS4_7SwizzleILi2ELi4ELi3EEENS4_18smem_ptr_flag_bitsILi8EEENSW_INS5_IJNSA_ILi8EEESF_EEENS5_IJSF_SB_EEEEEEEvNS4_8identityENS4_13SM90_TMA_LOADES1E_vS1F_EENS_8epilogue10collective18CollectiveEpilogueINS1I_23Sm100TmaWarpSpecializedILi2ELi2ELi32ELb0ELb0EEEJSH_NS5_IJNSW_ISF_SB_EES1N_EEESI_SJ_SI_SJ_NS1I_6fusion15FusionCallbacksIS1M_NS1P_17LinearCombinationISI_fSI_fLNS_15FloatRoundStyleE2EEESH_S1O_JEEENS4_5SM1004TMEM4LOAD26SM100_TMEM_LOAD_16dp32b32xES1G_S1E_NS4_39AutoVectorizingCopyWithAssumedAlignmentILi128EEENS4_14SM90_TMA_STOREES1E_S20_S20_EEEvvEEEEvNT_6ParamsE,"aw",@nobits
	.sectionflags	@""
	.align	16
	.zero		1024


//--------------------- .nv.shared.reserved.0     --------------------------
	.section	.nv.shared.reserved.0,"aw",@nobits
	.weak		__nv_reservedSMEM_offset_0_alias
	.size		__nv_reservedSMEM_offset_0_alias, 0, 64
	.other		__nv_reservedSMEM_offset_0_alias,@"STO_CUDA_RESERVED_SHARED STV_DEFAULT"
__nv_reservedSMEM_offset_0_alias:
	.zero		0
.nv.shared.reserved.0:
	.zero		64
	.weak		__nv_reservedSMEM_tcgen05_partition
	.type		__nv_reservedSMEM_tcgen05_partition,@object
	.size		__nv_reservedSMEM_tcgen05_partition,(.L_0 - __nv_reservedSMEM_tcgen05_partition)
__nv_reservedSMEM_tcgen05_partition:
	.zero		32
.L_0:


//--------------------- .nv.global                --------------------------
	.section	.nv.global,"aw",@nobits
.nv.global:
	.type		_ZN40_INTERNAL_4bb4d7e5_4_k_cu_805faa21_306184cute1_E,@object
	.size		_ZN40_INTERNAL_4bb4d7e5_4_k_cu_805faa21_306184cute1_E,(_ZN40_INTERNAL_4bb4d7e5_4_k_cu_805faa21_306184cuda3std3__45__cpo6cbeginE - _ZN40_INTERNAL_4bb4d7e5_4_k_cu_805faa21_306184cute1_E)
_ZN40_INTERNAL_4bb4d7e5_4_k_cu_805faa21_306184cute1_E:
	.zero		1
	.type		_ZN40_INTERNAL_4bb4d7e5_4_k_cu_805faa21_306184cuda3std3__45__cpo6cbeginE,@object
	.size		_ZN40_INTERNAL_4bb4d7e5_4_k_cu_805faa21_306184cuda3std3__45__cpo6cbeginE,(_ZN40_INTERNAL_4bb4d7e5_4_k_cu_805faa21_306184cuda3std3__48in_placeE - _ZN40_INTERNAL_4bb4d7e5_4_k_cu_805faa21_306184cuda3std3__45__cpo6cbeginE)
_ZN40_INTERNAL_4bb4d7e5_4_k_cu_805faa21_306184cuda3std3__45__cpo6cbeginE:
	.zero		1
	.type		_ZN40_INTERNAL_4bb4d7e5_4_k_cu_805faa21_306184cuda3std3__48in_placeE,@object
	.size		_ZN40_INTERNAL_4bb4d7e5_4_k_cu_805faa21_306184cuda3std3__48in_placeE,(_ZN40_INTERNAL_4bb4d7e5_4_k_cu_805faa21_306184cuda3std6ranges3__45__cpo9iter_moveE - _ZN40_INTERNAL_4bb4d7e5_4_k_cu_805faa21_306184cuda3std3__48in_placeE)
_ZN40_INTERNAL_4bb4d7e5_4_k_cu_805faa21_306184cuda3std3__48in_placeE:
	.zero		1
	.type		_ZN40_INTERNAL_4bb4d7e5_4_k_cu_805faa21_306184cuda3std6ranges3__45__cpo9iter_moveE,@object
	.size		_ZN40_INTERNAL_4bb4d7e5_4_k_cu_805faa21_306184cuda3std6ranges3__45__cpo9iter_moveE,(_ZN40_INTERNAL_4bb4d7e5_4_k_cu_805faa21_306184cuda3std3__45__cpo5beginE - _ZN40_INTERNAL_4bb4d7e5_4_k_cu_805faa21_306184cuda3std6ranges3__45__cpo9iter_moveE)
_ZN40_INTERNAL_4bb4d7e5_4_k_cu_805faa21_306184cuda3std6ranges3__45__cpo9iter_moveE:
	.zero		1
	.type		_ZN40_INTERNAL_4bb4d7e5_4_k_cu_805faa21_306184cuda3std3__45__cpo5beginE,@object
	.size		_ZN40_INTERNAL_4bb4d7e5_4_k_cu_805faa21_306184cuda3std3__45__cpo5beginE,(_ZN40_INTERNAL_4bb4d7e5_4_k_cu_805faa21_306184cuda3std3__442_GLOBAL__N__4bb4d7e5_4_k_cu_805faa21_306186ignoreE - _ZN40_INTERNAL_4bb4d7e5_4_k_cu_805faa21_306184cuda3std3__45__cpo5beginE)
_ZN40_INTERNAL_4bb4d7e5_4_k_cu_805faa21_306184cuda3std3__45__cpo5beginE:
	.zero		1
	.type		_ZN40_INTERNAL_4bb4d7e5_4_k_cu_805faa21_306184cuda3std3__442_GLOBAL__N__4bb4d7e5_4_k_cu_805faa21_306186ignoreE,@object
	.size		_ZN40_INTERNAL_4bb4d7e5_4_k_cu_805faa21_306184cuda3std3__442_GLOBAL__N__4bb4d7e5_4_k_cu_805faa21_306186ignoreE,(_ZN40_INTERNAL_4bb4d7e5_4_k_cu_805faa21_306184cute7productE - _ZN40_INTERNAL_4bb4d7e5_4_k_cu_805faa21_306184cuda3std3__442_GLOBAL__N__4bb4d7e5_4_k_cu_805faa21_306186ignoreE)
_ZN40_INTERNAL_4bb4d7e5_4_k_cu_805faa21_306184cuda3std3__442_GLOBAL__N__4bb4d7e5_4_k_cu_805faa21_306186ignoreE:
	.zero		1
	.type		_ZN40_INTERNAL_4bb4d7e5_4_k_cu_805faa21_306184cute7productE,@object
	.size		_ZN40_INTERNAL_4bb4d7e5_4_k_cu_805faa21_306184cute7productE,(_ZN40_INTERNAL_4bb4d7e5_4_k_cu_805faa21_306184cuda3std3__45__cpo3endE - _ZN40_INTERNAL_4bb4d7e5_4_k_cu_805faa21_306184cute7productE)
_ZN40_INTERNAL_4bb4d7e5_4_k_cu_805faa21_306184cute7productE:
	.zero		1
	.type		_ZN40_INTERNAL_4bb4d7e5_4_k_cu_805faa21_306184cuda3std3__45__cpo3endE,@object
	.size		_ZN40_INTERNAL_4bb4d7e5_4_k_cu_805faa21_306184cuda3std3__45__cpo3endE,(_ZN40_INTERNAL_4bb4d7e5_4_k_cu_805faa21_306184cuda3std3__419piecewise_constructE - _ZN40_INTERNAL_4bb4d7e5_4_k_cu_805faa21_306184cuda3std3__45__cpo3endE)
_ZN40_INTERNAL_4bb4d7e5_4_k_cu_805faa21_306184cuda3std3__45__cpo3endE:
	.zero		1
	.type		_ZN40_INTERNAL_4bb4d7e5_4_k_cu_805faa21_306184cuda3std3__419piecewise_constructE,@object
	.size		_ZN40_INTERNAL_4bb4d7e5_4_k_cu_805faa21_306184cuda3std3__419piecewise_constructE,(_ZN40_INTERNAL_4bb4d7e5_4_k_cu_805faa21_306184cuda3std3__45__cpo4cendE - _ZN40_INTERNAL_4bb4d7e5_4_k_cu_805faa21_306184cuda3std3__419piecewise_constructE)
_ZN40_INTERNAL_4bb4d7e5_4_k_cu_805faa21_306184cuda3std3__419piecewise_constructE:
	.zero		1
	.type		_ZN40_INTERNAL_4bb4d7e5_4_k_cu_805faa21_306184cuda3std3__45__cpo4cendE,@object
	.size		_ZN40_INTERNAL_4bb4d7e5_4_k_cu_805faa21_306184cuda3std3__45__cpo4cendE,(_ZN40_INTERNAL_4bb4d7e5_4_k_cu_805faa21_306184cuda3std6ranges3__45__cpo4swapE - _ZN40_INTERNAL_4bb4d7e5_4_k_cu_805faa21_306184cuda3std3__45__cpo4cendE)
_ZN40_INTERNAL_4bb4d7e5_4_k_cu_805faa21_306184cuda3std3__45__cpo4cendE:
	.zero		1
	.type		_ZN40_INTERNAL_4bb4d7e5_4_k_cu_805faa21_306184cuda3std6ranges3__45__cpo4swapE,@object
	.size		_ZN40_INTERNAL_4bb4d7e5_4_k_cu_805faa21_306184cuda3std6ranges3__45__cpo4swapE,(.L_10 - _ZN40_INTERNAL_4bb4d7e5_4_k_cu_805faa21_306184cuda3std6ranges3__45__cpo4swapE)
_ZN40_INTERNAL_4bb4d7e5_4_k_cu_805faa21_306184cuda3std6ranges3__45__cpo4swapE:
	.zero		1
.L_10:


//--------------------- .nv.constant0._ZN7cutlass13device_kernelINS_4gemm6kernel13GemmUniversalIN4cute5tupleIJiiiiEEENS1_10collective13CollectiveMmaINS1_35MainloopSm100TmaUmmaWarpSpecializedILi17ELi2ELi4ENS5_IJNS4_1CILi1EEENSA_ILi4EEESB_EEEEENS5_IJNSA_ILi64EEENSA_ILi128EEESF_EEENS_12float_e5m2_tENS5_IJlSB_lEEESI_SJ_NS4_8TiledMMAINS4_8MMA_AtomIJNS4_10MMA_TraitsINS4_19SM100_MMA_F8F6F4_SSEJSI_SI_fSF_SG_NS4_17integral_constantINS4_4UMMA5MajorELSQ_0EEESR_NSO_INSP_7ScaleInELSS_0EEEST_EEEEEENS4_6LayoutINS5_IJSB_SB_SB_EEENS5_IJNSA_ILi0EEESY_SY_EEEEENS5_IJNS4_10UnderscoreES11_S11_EEEEENS4_23SM90_TMA_LOAD_MULTICASTENS4_14ComposedLayoutINS4_7SwizzleILi2ELi4ELi3EEENS4_18smem_ptr_flag_bitsILi8EEENSW_INS5_IJNSA_ILi8EEESF_EEENS5_IJSF_SB_EEEEEEEvNS4_8identityENS4_13SM90_TMA_LOADES1E_vS1F_EENS_8epilogue10collective18CollectiveEpilogueINS1I_23Sm100TmaWarpSpecializedILi2ELi2ELi32ELb0ELb0EEEJSH_NS5_IJNSW_ISF_SB_EES1N_EEESI_SJ_SI_SJ_NS1I_6fusion15FusionCallbacksIS1M_NS1P_17LinearCombinationISI_fSI_fLNS_15FloatRoundStyleE2EEESH_S1O_JEEENS4_5SM1004TMEM4LOAD26SM100_TMEM_LOAD_16dp32b32xES1G_S1E_NS4_39AutoVectorizingCopyWithAssumedAlignmentILi128EEENS4_14SM90_TMA_STOREES1E_S20_S20_EEEvvEEEEvNT_6ParamsE --------------------------
	.section	.nv.constant0._ZN7cutlass13device_kernelINS_4gemm6kernel13GemmUniversalIN4cute5tupleIJiiiiEEENS1_10collective13CollectiveMmaINS1_35MainloopSm100TmaUmmaWarpSpecializedILi17ELi2ELi4ENS5_IJNS4_1CILi1EEENSA_ILi4EEESB_EEEEENS5_IJNSA_ILi64EEENSA_ILi128EEESF_EEENS_12float_e5m2_tENS5_IJlSB_lEEESI_SJ_NS4_8TiledMMAINS4_8MMA_AtomIJNS4_10MMA_TraitsINS4_19SM100_MMA_F8F6F4_SSEJSI_SI_fSF_SG_NS4_17integral_constantINS4_4UMMA5MajorELSQ_0EEESR_NSO_INSP_7ScaleInELSS_0EEEST_EEEEEENS4_6LayoutINS5_IJSB_SB_SB_EEENS5_IJNSA_ILi0EEESY_SY_EEEEENS5_IJNS4_10UnderscoreES11_S11_EEEEENS4_23SM90_TMA_LOAD_MULTICASTENS4_14ComposedLayoutINS4_7SwizzleILi2ELi4ELi3EEENS4_18smem_ptr_flag_bitsILi8EEENSW_INS5_IJNSA_ILi8EEESF_EEENS5_IJSF_SB_EEEEEEEvNS4_8identityENS4_13SM90_TMA_LOADES1E_vS1F_EENS_8epilogue10collective18CollectiveEpilogueINS1I_23Sm100TmaWarpSpecializedILi2ELi2ELi32ELb0ELb0EEEJSH_NS5_IJNSW_ISF_SB_EES1N_EEESI_SJ_SI_SJ_NS1I_6fusion15FusionCallbacksIS1M_NS1P_17LinearCombinationISI_fSI_fLNS_15FloatRoundStyleE2EEESH_S1O_JEEENS4_5SM1004TMEM4LOAD26SM100_TMEM_LOAD_16dp32b32xES1G_S1E_NS4_39AutoVectorizingCopyWithAssumedAlignmentILi128EEENS4_14SM90_TMA_STOREES1E_S20_S20_EEEvvEEEEvNT_6ParamsE,"a",@progbits
	.sectionflags	@""
	.align	4
.nv.constant0._ZN7cutlass13device_kernelINS_4gemm6kernel13GemmUniversalIN4cute5tupleIJiiiiEEENS1_10collective13CollectiveMmaINS1_35MainloopSm100TmaUmmaWarpSpecializedILi17ELi2ELi4ENS5_IJNS4_1CILi1EEENSA_ILi4EEESB_EEEEENS5_IJNSA_ILi64EEENSA_ILi128EEESF_EEENS_12float_e5m2_tENS5_IJlSB_lEEESI_SJ_NS4_8TiledMMAINS4_8MMA_AtomIJNS4_10MMA_TraitsINS4_19SM100_MMA_F8F6F4_SSEJSI_SI_fSF_SG_NS4_17integral_constantINS4_4UMMA5MajorELSQ_0EEESR_NSO_INSP_7ScaleInELSS_0EEEST_EEEEEENS4_6LayoutINS5_IJSB_SB_SB_EEENS5_IJNSA_ILi0EEESY_SY_EEEEENS5_IJNS4_10UnderscoreES11_S11_EEEEENS4_23SM90_TMA_LOAD_MULTICASTENS4_14ComposedLayoutINS4_7SwizzleILi2ELi4ELi3EEENS4_18smem_ptr_flag_bitsILi8EEENSW_INS5_IJNSA_ILi8EEESF_EEENS5_IJSF_SB_EEEEEEEvNS4_8identityENS4_13SM90_TMA_LOADES1E_vS1F_EENS_8epilogue10collective18CollectiveEpilogueINS1I_23Sm100TmaWarpSpecializedILi2ELi2ELi32ELb0ELb0EEEJSH_NS5_IJNSW_ISF_SB_EES1N_EEESI_SJ_SI_SJ_NS1I_6fusion15FusionCallbacksIS1M_NS1P_17LinearCombinationISI_fSI_fLNS_15FloatRoundStyleE2EEESH_S1O_JEEENS4_5SM1004TMEM4LOAD26SM100_TMEM_LOAD_16dp32b32xES1G_S1E_NS4_39AutoVectorizingCopyWithAssumedAlignmentILi128EEENS4_14SM90_TMA_STOREES1E_S20_S20_EEEvvEEEEvNT_6ParamsE:
	.zero		2944


//--------------------- SYMBOLS --------------------------

	.type		.nv.reservedSmem.offset0,@object
	.size		.nv.reservedSmem.offset0,0x4
	.type		.nv.reservedSmem.cap,@object
	.size		.nv.reservedSmem.cap,0x4
	.type		__assertfail,@function
